	.target	sm_100a

	.elftype	@"ET_EXEC"


//--------------------- .note.nv.tkinfo           --------------------------
	.section	.note.nv.tkinfo,"",@"SHT_NOTE"
	.sectionflags	@"SHF_NOTE_NV_TKINFO"
	.tkinfo
        /*0018*/ 	.word	0x00000002
        /*0030*/ 	.string	""
        /*0030*/ 	.string	"ptxas"
        /*0030*/ 	.string	"Cuda compilation tools, release 13.0, V13.0.88"
        /*0030*/ 	.string	"Build cuda_13.0.r13.0/compiler.36424714_0"
        /*0030*/ 	.string	"-arch sm_100a -m 64 "



//--------------------- .note.nv.cuinfo           --------------------------
	.section	.note.nv.cuinfo,"",@"SHT_NOTE"
	.sectionflags	@"SHF_NOTE_NV_CUINFO"
        /*0018*/ 	.short	0x0002
        /*001a*/ 	.short	0x0064
        /*001c*/ 	.short	0x0082
	.zero		2


//--------------------- .nv.info                  --------------------------
	.section	.nv.info,"",@"SHT_CUDA_INFO"
	.align	4


	//----- nvinfo : EIATTR_REGCOUNT
	.align		4
        /*0000*/ 	.byte	0x04, 0x2f
        /*0002*/ 	.short	(.L_19 - .L_18)
	.align		4
.L_18:
        /*0004*/ 	.word	index@(_ZN7cutlass13device_kernelINS_4conv6kernel13ConvUniversalINS1_16ConvProblemShapeILNS1_8OperatorE0ELi2EEENS1_10collective14CollectiveConvINS1_47MainloopSm100TmaUmmaWarpSpecializedImplicitGemmILS5_0ELi8ELi2ELi1ELi2EN4cute5tupleIJNSA_1CILi2EEENSC_ILi1EEESE_EEEEENSB_IJNSC_ILi256EEENSC_ILi128EEENSB_IJNSC_ILi32EEEEEEEEENS_10tfloat32_tESM_NSA_8TiledMMAINSA_8MMA_AtomIJNSA_23SM100_MMA_TF32_2x1SM_SSISM_SM_fLi256ELi128ELNSA_4UMMA5MajorE0ELSR_0ELNSQ_7ScaleInE0ELSS_0EEEEEENSA_6LayoutINSB_IJSE_SE_SE_EEENSB_IJNSC_ILi0EEESX_SX_EEEEENSB_IJNSA_10UnderscoreES10_S10_EEEEENS7_6detail27Sm100ImplicitGemmTileTraitsINSA_25SM100_TMA_2SM_LOAD_IM2COLENSA_14ComposedLayoutINSA_7SwizzleILi3ELi4ELi3EEENSA_18smem_ptr_flag_bitsILi32EEENSV_INSB_IJNSC_ILi8EEESJ_EEENSB_IJSJ_SE_EEEEEEEvEENS14_INSA_18SM100_TMA_2SM_LOADES1F_vEEEENS_8epilogue10collective18CollectiveEpilogueINS1K_23Sm100TmaWarpSpecializedILi4ELi2ELi16ELb1ELb0EEEJNSB_IJSI_SI_SK_EEENSB_IJNSV_ISI_SE_EENSV_INSC_ILi16EEESE_EEEEESM_NSB_IJNSB_IJlllEEESE_SX_EEESM_S1V_NS1K_6fusion15FusionCallbacksIS1O_NS1W_17LinearCombinationISM_fSM_fLNS_15FloatRoundStyleE2EEES1P_S1T_JEEENSA_5SM1004TMEM4LOAD26SM100_TMEM_LOAD_32dp32b16xENSA_20SM90_TMA_LOAD_IM2COLENS16_INS17_ILi2ELi4ELi3EEES1A_NSV_INSB_IJS1B_S1R_EEENSB_IJS1R_SE_EEEEEEENSA_39AutoVectorizingCopyWithAssumedAlignmentILi128EEENSA_21SM90_TMA_STORE_IM2COLES2B_S2D_S2D_EEEvvEEEEvNT_6ParamsE)
        /*0008*/ 	.word	0x00000057


	//----- nvinfo : EIATTR_FRAME_SIZE
	.align		4
.L_19:
        /*000c*/ 	.byte	0x04, 0x11
        /*000e*/ 	.short	(.L_21 - .L_20)
	.align		4
.L_20:
        /*0010*/ 	.word	index@($__internal_2_$__cuda_sm10x_tcgen05_guardrail_trap_unallocated_columns_being_dealloced)
        /*0014*/ 	.word	0x00000008


	//----- nvinfo : EIATTR_FRAME_SIZE
	.align		4
.L_21:
        /*0018*/ 	.byte	0x04, 0x11
        /*001a*/ 	.short	(.L_23 - .L_22)
	.align		4
.L_22:
        /*001c*/ 	.word	index@($__internal_1_$__cuda_sm10x_tcgen05_guardrail_trap_phase_invalid_during_alloc)
        /*0020*/ 	.word	0x00000008


	//----- nvinfo : EIATTR_FRAME_SIZE
	.align		4
.L_23:
        /*0024*/ 	.byte	0x04, 0x11
        /*0026*/ 	.short	(.L_25 - .L_24)
	.align		4
.L_24:
        /*0028*/ 	.word	index@($__internal_0_$__cuda_sm10x_tcgen05_guardrail_trap_col_being_dealloced_not_returned_by_alloc)
        /*002c*/ 	.word	0x00000008


	//----- nvinfo : EIATTR_FRAME_SIZE
	.align		4
.L_25:
        /*0030*/ 	.byte	0x04, 0x11
        /*0032*/ 	.short	(.L_27 - .L_26)
	.align		4
.L_26:
        /*0034*/ 	.word	index@(_ZN7cutlass13device_kernelINS_4conv6kernel13ConvUniversalINS1_16ConvProblemShapeILNS1_8OperatorE0ELi2EEENS1_10collective14CollectiveConvINS1_47MainloopSm100TmaUmmaWarpSpecializedImplicitGemmILS5_0ELi8ELi2ELi1ELi2EN4cute5tupleIJNSA_1CILi2EEENSC_ILi1EEESE_EEEEENSB_IJNSC_ILi256EEENSC_ILi128EEENSB_IJNSC_ILi32EEEEEEEEENS_10tfloat32_tESM_NSA_8TiledMMAINSA_8MMA_AtomIJNSA_23SM100_MMA_TF32_2x1SM_SSISM_SM_fLi256ELi128ELNSA_4UMMA5MajorE0ELSR_0ELNSQ_7ScaleInE0ELSS_0EEEEEENSA_6LayoutINSB_IJSE_SE_SE_EEENSB_IJNSC_ILi0EEESX_SX_EEEEENSB_IJNSA_10UnderscoreES10_S10_EEEEENS7_6detail27Sm100ImplicitGemmTileTraitsINSA_25SM100_TMA_2SM_LOAD_IM2COLENSA_14ComposedLayoutINSA_7SwizzleILi3ELi4ELi3EEENSA_18smem_ptr_flag_bitsILi32EEENSV_INSB_IJNSC_ILi8EEESJ_EEENSB_IJSJ_SE_EEEEEEEvEENS14_INSA_18SM100_TMA_2SM_LOADES1F_vEEEENS_8epilogue10collective18CollectiveEpilogueINS1K_23Sm100TmaWarpSpecializedILi4ELi2ELi16ELb1ELb0EEEJNSB_IJSI_SI_SK_EEENSB_IJNSV_ISI_SE_EENSV_INSC_ILi16EEESE_EEEEESM_NSB_IJNSB_IJlllEEESE_SX_EEESM_S1V_NS1K_6fusion15FusionCallbacksIS1O_NS1W_17LinearCombinationISM_fSM_fLNS_15FloatRoundStyleE2EEES1P_S1T_JEEENSA_5SM1004TMEM4LOAD26SM100_TMEM_LOAD_32dp32b16xENSA_20SM90_TMA_LOAD_IM2COLENS16_INS17_ILi2ELi4ELi3EEES1A_NSV_INSB_IJS1B_S1R_EEENSB_IJS1R_SE_EEEEEEENSA_39AutoVectorizingCopyWithAssumedAlignmentILi128EEENSA_21SM90_TMA_STORE_IM2COLES2B_S2D_S2D_EEEvvEEEEvNT_6ParamsE)
        /*0038*/ 	.word	0x00000008


	//----- nvinfo : EIATTR_MIN_STACK_SIZE
	.align		4
.L_27:
        /*003c*/ 	.byte	0x04, 0x12
        /*003e*/ 	.short	(.L_29 - .L_28)
	.align		4
.L_28:
        /*0040*/ 	.word	index@(_ZN7cutlass13device_kernelINS_4conv6kernel13ConvUniversalINS1_16ConvProblemShapeILNS1_8OperatorE0ELi2EEENS1_10collective14CollectiveConvINS1_47MainloopSm100TmaUmmaWarpSpecializedImplicitGemmILS5_0ELi8ELi2ELi1ELi2EN4cute5tupleIJNSA_1CILi2EEENSC_ILi1EEESE_EEEEENSB_IJNSC_ILi256EEENSC_ILi128EEENSB_IJNSC_ILi32EEEEEEEEENS_10tfloat32_tESM_NSA_8TiledMMAINSA_8MMA_AtomIJNSA_23SM100_MMA_TF32_2x1SM_SSISM_SM_fLi256ELi128ELNSA_4UMMA5MajorE0ELSR_0ELNSQ_7ScaleInE0ELSS_0EEEEEENSA_6LayoutINSB_IJSE_SE_SE_EEENSB_IJNSC_ILi0EEESX_SX_EEEEENSB_IJNSA_10UnderscoreES10_S10_EEEEENS7_6detail27Sm100ImplicitGemmTileTraitsINSA_25SM100_TMA_2SM_LOAD_IM2COLENSA_14ComposedLayoutINSA_7SwizzleILi3ELi4ELi3EEENSA_18smem_ptr_flag_bitsILi32EEENSV_INSB_IJNSC_ILi8EEESJ_EEENSB_IJSJ_SE_EEEEEEEvEENS14_INSA_18SM100_TMA_2SM_LOADES1F_vEEEENS_8epilogue10collective18CollectiveEpilogueINS1K_23Sm100TmaWarpSpecializedILi4ELi2ELi16ELb1ELb0EEEJNSB_IJSI_SI_SK_EEENSB_IJNSV_ISI_SE_EENSV_INSC_ILi16EEESE_EEEEESM_NSB_IJNSB_IJlllEEESE_SX_EEESM_S1V_NS1K_6fusion15FusionCallbacksIS1O_NS1W_17LinearCombinationISM_fSM_fLNS_15FloatRoundStyleE2EEES1P_S1T_JEEENSA_5SM1004TMEM4LOAD26SM100_TMEM_LOAD_32dp32b16xENSA_20SM90_TMA_LOAD_IM2COLENS16_INS17_ILi2ELi4ELi3EEES1A_NSV_INSB_IJS1B_S1R_EEENSB_IJS1R_SE_EEEEEEENSA_39AutoVectorizingCopyWithAssumedAlignmentILi128EEENSA_21SM90_TMA_STORE_IM2COLES2B_S2D_S2D_EEEvvEEEEvNT_6ParamsE)
        /*0044*/ 	.word	0x00000008
.L_29:


//--------------------- .nv.compat                --------------------------
	.section	.nv.compat,"",@"SHT_CUDA_COMPAT_INFO"
	.align	4
        /*0000*/ 	.byte	0x02, 0x09, 0x01, 0x00, 0x02, 0x02, 0x02, 0x00, 0x02, 0x05, 0x05, 0x00, 0x03, 0x07, 0x01, 0x01
        /*0010*/ 	.byte	0x02, 0x03, 0x01, 0x00, 0x02, 0x06, 0x01, 0x00, 0x04, 0x0b, 0x08, 0x00, 0x09, 0x00, 0x00, 0x00
        /*0020*/ 	.byte	0x00, 0x00, 0x00, 0x00


//--------------------- .nv.info._ZN7cutlass13device_kernelINS_4conv6kernel13ConvUniversalINS1_16ConvProblemShapeILNS1_8OperatorE0ELi2EEENS1_10collective14CollectiveConvINS1_47MainloopSm100TmaUmmaWarpSpecializedImplicitGemmILS5_0ELi8ELi2ELi1ELi2EN4cute5tupleIJNSA_1CILi2EEENSC_ILi1EEESE_EEEEENSB_IJNSC_ILi256EEENSC_ILi128EEENSB_IJNSC_ILi32EEEEEEEEENS_10tfloat32_tESM_NSA_8TiledMMAINSA_8MMA_AtomIJNSA_23SM100_MMA_TF32_2x1SM_SSISM_SM_fLi256ELi128ELNSA_4UMMA5MajorE0ELSR_0ELNSQ_7ScaleInE0ELSS_0EEEEEENSA_6LayoutINSB_IJSE_SE_SE_EEENSB_IJNSC_ILi0EEESX_SX_EEEEENSB_IJNSA_10UnderscoreES10_S10_EEEEENS7_6detail27Sm100ImplicitGemmTileTraitsINSA_25SM100_TMA_2SM_LOAD_IM2COLENSA_14ComposedLayoutINSA_7SwizzleILi3ELi4ELi3EEENSA_18smem_ptr_flag_bitsILi32EEENSV_INSB_IJNSC_ILi8EEESJ_EEENSB_IJSJ_SE_EEEEEEEvEENS14_INSA_18SM100_TMA_2SM_LOADES1F_vEEEENS_8epilogue10collective18CollectiveEpilogueINS1K_23Sm100TmaWarpSpecializedILi4ELi2ELi16ELb1ELb0EEEJNSB_IJSI_SI_SK_EEENSB_IJNSV_ISI_SE_EENSV_INSC_ILi16EEESE_EEEEESM_NSB_IJNSB_IJlllEEESE_SX_EEESM_S1V_NS1K_6fusion15FusionCallbacksIS1O_NS1W_17LinearCombinationISM_fSM_fLNS_15FloatRoundStyleE2EEES1P_S1T_JEEENSA_5SM1004TMEM4LOAD26SM100_TMEM_LOAD_32dp32b16xENSA_20SM90_TMA_LOAD_IM2COLENS16_INS17_ILi2ELi4ELi3EEES1A_NSV_INSB_IJS1B_S1R_EEENSB_IJS1R_SE_EEEEEEENSA_39AutoVectorizingCopyWithAssumedAlignmentILi128EEENSA_21SM90_TMA_STORE_IM2COLES2B_S2D_S2D_EEEvvEEEEvNT_6ParamsE --------------------------
	.section	.nv.info._ZN7cutlass13device_kernelINS_4conv6kernel13ConvUniversalINS1_16ConvProblemShapeILNS1_8OperatorE0ELi2EEENS1_10collective14CollectiveConvINS1_47MainloopSm100TmaUmmaWarpSpecializedImplicitGemmILS5_0ELi8ELi2ELi1ELi2EN4cute5tupleIJNSA_1CILi2EEENSC_ILi1EEESE_EEEEENSB_IJNSC_ILi256EEENSC_ILi128EEENSB_IJNSC_ILi32EEEEEEEEENS_10tfloat32_tESM_NSA_8TiledMMAINSA_8MMA_AtomIJNSA_23SM100_MMA_TF32_2x1SM_SSISM_SM_fLi256ELi128ELNSA_4UMMA5MajorE0ELSR_0ELNSQ_7ScaleInE0ELSS_0EEEEEENSA_6LayoutINSB_IJSE_SE_SE_EEENSB_IJNSC_ILi0EEESX_SX_EEEEENSB_IJNSA_10UnderscoreES10_S10_EEEEENS7_6detail27Sm100ImplicitGemmTileTraitsINSA_25SM100_TMA_2SM_LOAD_IM2COLENSA_14ComposedLayoutINSA_7SwizzleILi3ELi4ELi3EEENSA_18smem_ptr_flag_bitsILi32EEENSV_INSB_IJNSC_ILi8EEESJ_EEENSB_IJSJ_SE_EEEEEEEvEENS14_INSA_18SM100_TMA_2SM_LOADES1F_vEEEENS_8epilogue10collective18CollectiveEpilogueINS1K_23Sm100TmaWarpSpecializedILi4ELi2ELi16ELb1ELb0EEEJNSB_IJSI_SI_SK_EEENSB_IJNSV_ISI_SE_EENSV_INSC_ILi16EEESE_EEEEESM_NSB_IJNSB_IJlllEEESE_SX_EEESM_S1V_NS1K_6fusion15FusionCallbacksIS1O_NS1W_17LinearCombinationISM_fSM_fLNS_15FloatRoundStyleE2EEES1P_S1T_JEEENSA_5SM1004TMEM4LOAD26SM100_TMEM_LOAD_32dp32b16xENSA_20SM90_TMA_LOAD_IM2COLENS16_INS17_ILi2ELi4ELi3EEES1A_NSV_INSB_IJS1B_S1R_EEENSB_IJS1R_SE_EEEEEEENSA_39AutoVectorizingCopyWithAssumedAlignmentILi128EEENSA_21SM90_TMA_STORE_IM2COLES2B_S2D_S2D_EEEvvEEEEvNT_6ParamsE,"",@"SHT_CUDA_INFO"
	.sectionflags	@""
	.align	4


	//----- nvinfo : EIATTR_CUDA_API_VERSION
	.align		4
        /*0000*/ 	.byte	0x04, 0x37
        /*0002*/ 	.short	(.L_31 - .L_30)
.L_30:
        /*0004*/ 	.word	0x00000082


	//----- nvinfo : EIATTR_KPARAM_INFO
	.align		4
.L_31:
        /*0008*/ 	.byte	0x04, 0x17
        /*000a*/ 	.short	(.L_33 - .L_32)
.L_32:
        /*000c*/ 	.word	0x00000000
        /*0010*/ 	.short	0x0000
        /*0012*/ 	.short	0x0000
        /*0014*/ 	.byte	0x00, 0xf0, 0x01, 0x20


	//----- nvinfo : EIATTR_AT_ENTRY_FRAGMENTS
	.align		4
.L_33:
        /*0018*/ 	.byte	0x04, 0x4f
        /*001a*/ 	.short	(.L_35 - .L_34)


	//   ....[0]....
.L_34:
        /*001c*/ 	.word	0x00000007


	//----- nvinfo : EIATTR_RESERVED_SMEM_USED
	.align		4
.L_35:
        /*0020*/ 	.byte	0x01, 0x41
	.zero		2


	//----- nvinfo : EIATTR_SPARSE_MMA_MASK
	.align		4
        /*0024*/ 	.byte	0x03, 0x50
        /*0026*/ 	.short	0x0000


	//----- nvinfo : EIATTR_TCGEN05_2CTA_USED
	.align		4
        /*0028*/ 	.byte	0x01, 0x52
	.zero		2


	//----- nvinfo : EIATTR_MAXREG_COUNT
	.align		4
        /*002c*/ 	.byte	0x03, 0x1b
        /*002e*/ 	.short	0x00ff


	//----- nvinfo : EIATTR_NUM_BARRIERS
	.align		4
        /*0030*/ 	.byte	0x02, 0x4c
        /*0032*/ 	.byte	0x07
	.zero		1


	//----- nvinfo : EIATTR_EXTERNS
	.align		4
        /*0034*/ 	.byte	0x04, 0x0f
        /*0036*/ 	.short	(.L_37 - .L_36)


	//   ....[0]....
	.align		4
.L_36:
        /*0038*/ 	.word	index@(__assertfail)


	//----- nvinfo : EIATTR_MERCURY_ISA_VERSION
	.align		4
.L_37:
        /*003c*/ 	.byte	0x03, 0x5f
        /*003e*/ 	.short	0x0101


	//----- nvinfo : EIATTR_INT_WARP_WIDE_INSTR_OFFSETS
	.align		4
        /*0040*/ 	.byte	0x04, 0x31
        /*0042*/ 	.short	(.L_39 - .L_38)


	//   ....[0]....
.L_38:
        /*0044*/ 	.word	0x00000cd0


	//   ....[1]....
        /*0048*/ 	.word	0x00000d80


	//   ....[2]....
        /*004c*/ 	.word	0x000044b0


	//   ....[3]....
        /*0050*/ 	.word	0x000044d0


	//   ....[4]....
        /*0054*/ 	.word	0x00004500


	//   ....[5]....
        /*0058*/ 	.word	0x000051b0


	//   ....[6]....
        /*005c*/ 	.word	0x00005230


	//   ....[7]....
        /*0060*/ 	.word	0x000052f0


	//   ....[8]....
        /*0064*/ 	.word	0x000053b0


	//   ....[9]....
        /*0068*/ 	.word	0x00005470


	//   ....[10]....
        /*006c*/ 	.word	0x00005530


	//   ....[11]....
        /*0070*/ 	.word	0x000055f0


	//   ....[12]....
        /*0074*/ 	.word	0x000056c0


	//   ....[13]....
        /*0078*/ 	.word	0x00005780


	//   ....[14]....
        /*007c*/ 	.word	0x00005840


	//   ....[15]....
        /*0080*/ 	.word	0x00005910


	//   ....[16]....
        /*0084*/ 	.word	0x000059d0


	//   ....[17]....
        /*0088*/ 	.word	0x00005aa0


	//   ....[18]....
        /*008c*/ 	.word	0x00005b80


	//   ....[19]....
        /*0090*/ 	.word	0x00005c50


	//   ....[20]....
        /*0094*/ 	.word	0x00005d30


	//----- nvinfo : EIATTR_COOP_GROUP_MASK_REGIDS
	.align		4
.L_39:
        /*0098*/ 	.byte	0x04, 0x29
        /*009a*/ 	.short	(.L_41 - .L_40)


	//   ....[0]....
.L_40:
        /*009c*/ 	.word	0xffffffff


	//   ....[1]....
        /*00a0*/ 	.word	0xffffffff


	//   ....[2]....
        /*00a4*/ 	.word	0xffffffff


	//   ....[3]....
        /*00a8*/ 	.word	0xffffffff


	//   ....[4]....
        /*00ac*/ 	.word	0xffffffff


	//   ....[5]....
        /*00b0*/ 	.word	0xffffffff


	//   ....[6]....
        /*00b4*/ 	.word	0xffffffff


	//   ....[7]....
        /*00b8*/ 	.word	0xffffffff


	//   ....[8]....
        /*00bc*/ 	.word	0xffffffff


	//   ....[9]....
        /*00c0*/ 	.word	0xffffffff


	//   ....[10]....
        /*00c4*/ 	.word	0xffffffff


	//   ....[11]....
        /*00c8*/ 	.word	0xffffffff


	//   ....[12]....
        /*00cc*/ 	.word	0xffffffff


	//----- nvinfo : EIATTR_COOP_GROUP_INSTR_OFFSETS
	.align		4
.L_41:
        /*00d0*/ 	.byte	0x04, 0x28
        /*00d2*/ 	.short	(.L_43 - .L_42)


	//   ....[0]....
.L_42:
        /*00d4*/ 	.word	0x000000d0


	//   ....[1]....
        /*00d8*/ 	.word	0x00000540


	//   ....[2]....
        /*00dc*/ 	.word	0x00000760


	//   ....[3]....
        /*00e0*/ 	.word	0x00000900


	//   ....[4]....
        /*00e4*/ 	.word	0x00000a00


	//   ....[5]....
        /*00e8*/ 	.word	0x00000b50


	//   ....[6]....
        /*00ec*/ 	.word	0x00000df0


	//   ....[7]....
        /*00f0*/ 	.word	0x000024b0


	//   ....[8]....
        /*00f4*/ 	.word	0x00003380


	//   ....[9]....
        /*00f8*/ 	.word	0x00003850


	//   ....[10]....
        /*00fc*/ 	.word	0x00003880


	//   ....[11]....
        /*0100*/ 	.word	0x000043c0


	//   ....[12]....
        /*0104*/ 	.word	0x000045d0


	//----- nvinfo : EIATTR_VRC_CTA_INIT_COUNT
	.align		4
.L_43:
        /*0108*/ 	.byte	0x02, 0x4a
        /*010a*/ 	.byte	0x80
	.zero		1


	//----- nvinfo : EIATTR_SYSCALL_OFFSETS
	.align		4
        /*010c*/ 	.byte	0x04, 0x46
        /*010e*/ 	.short	(.L_45 - .L_44)


	//   ....[0]....
.L_44:
        /*0110*/ 	.word	0x000069b0


	//   ....[1]....
        /*0114*/ 	.word	0x00006aa0


	//   ....[2]....
        /*0118*/ 	.word	0x000073e0


	//   ....[3]....
        /*011c*/ 	.word	0x00007d80


	//   ....[4]....
        /*0120*/ 	.word	0x000086e0


	//   ....[5]....
        /*0124*/ 	.word	0x00009080


	//   ....[6]....
        /*0128*/ 	.word	0x00009a20


	//   ....[7]....
        /*012c*/ 	.word	0x0000a3f0


	//   ....[8]....
        /*0130*/ 	.word	0x0000ad90


	//   ....[9]....
        /*0134*/ 	.word	0x0000b6e0


	//----- nvinfo : EIATTR_MBARRIER_INSTR_OFFSETS
	.align		4
.L_45:
        /*0138*/ 	.byte	0x04, 0x39
        /*013a*/ 	.short	(.L_47 - .L_46)


	//   ....[0]....
.L_46:
        /*013c*/ 	.word	0x00000650
        /*0140*/ 	.word	0x000000ff
        /*0144*/ 	.word	0x00000000
        /*0148*/ 	.short	0x0100
        /*014a*/ 	.byte	0x04
	.zero		1


	//   ....[1]....
        /*014c*/ 	.word	0x00000660
        /*0150*/ 	.word	0x000000ff
        /*0154*/ 	.word	0x00000040
        /*0158*/ 	.short	0x0100
        /*015a*/ 	.byte	0x04
	.zero		1


	//   ....[2]....
        /*015c*/ 	.word	0x00000670
        /*0160*/ 	.word	0x000000ff
        /*0164*/ 	.word	0x00000008
        /*0168*/ 	.short	0x0100
        /*016a*/ 	.byte	0x04
	.zero		1


	//   ....[3]....
        /*016c*/ 	.word	0x00000680
        /*0170*/ 	.word	0x000000ff
        /*0174*/ 	.word	0x00000048
        /*0178*/ 	.short	0x0100
        /*017a*/ 	.byte	0x04
	.zero		1


	//   ....[4]....
        /*017c*/ 	.word	0x00000690
        /*0180*/ 	.word	0x000000ff
        /*0184*/ 	.word	0x00000010
        /*0188*/ 	.short	0x0100
        /*018a*/ 	.byte	0x04
	.zero		1


	//   ....[5]....
        /*018c*/ 	.word	0x000006a0
        /*0190*/ 	.word	0x000000ff
        /*0194*/ 	.word	0x00000050
        /*0198*/ 	.short	0x0100
        /*019a*/ 	.byte	0x04
	.zero		1


	//   ....[6]....
        /*019c*/ 	.word	0x000006b0
        /*01a0*/ 	.word	0x000000ff
        /*01a4*/ 	.word	0x00000018
        /*01a8*/ 	.short	0x0100
        /*01aa*/ 	.byte	0x04
	.zero		1


	//   ....[7]....
        /*01ac*/ 	.word	0x000006c0
        /*01b0*/ 	.word	0x000000ff
        /*01b4*/ 	.word	0x00000058
        /*01b8*/ 	.short	0x0100
        /*01ba*/ 	.byte	0x04
	.zero		1


	//   ....[8]....
        /*01bc*/ 	.word	0x000006d0
        /*01c0*/ 	.word	0x000000ff
        /*01c4*/ 	.word	0x00000020
        /*01c8*/ 	.short	0x0100
        /*01ca*/ 	.byte	0x04
	.zero		1


	//   ....[9]....
        /*01cc*/ 	.word	0x000006e0
        /*01d0*/ 	.word	0x000000ff
        /*01d4*/ 	.word	0x00000060
        /*01d8*/ 	.short	0x0100
        /*01da*/ 	.byte	0x04
	.zero		1


	//   ....[10]....
        /*01dc*/ 	.word	0x000006f0
        /*01e0*/ 	.word	0x000000ff
        /*01e4*/ 	.word	0x00000028
        /*01e8*/ 	.short	0x0100
        /*01ea*/ 	.byte	0x04
	.zero		1


	//   ....[11]....
        /*01ec*/ 	.word	0x00000700
        /*01f0*/ 	.word	0x000000ff
        /*01f4*/ 	.word	0x00000068
        /*01f8*/ 	.short	0x0100
        /*01fa*/ 	.byte	0x04
	.zero		1


	//   ....[12]....
        /*01fc*/ 	.word	0x00000710
        /*0200*/ 	.word	0x000000ff
        /*0204*/ 	.word	0x00000030
        /*0208*/ 	.short	0x0100
        /*020a*/ 	.byte	0x04
	.zero		1


	//   ....[13]....
        /*020c*/ 	.word	0x00000720
        /*0210*/ 	.word	0x000000ff
        /*0214*/ 	.word	0x00000070
        /*0218*/ 	.short	0x0100
        /*021a*/ 	.byte	0x04
	.zero		1


	//   ....[14]....
        /*021c*/ 	.word	0x00000730
        /*0220*/ 	.word	0x000000ff
        /*0224*/ 	.word	0x00000038
        /*0228*/ 	.short	0x0100
        /*022a*/ 	.byte	0x04
	.zero		1


	//   ....[15]....
        /*022c*/ 	.word	0x00000740
        /*0230*/ 	.word	0x000000ff
        /*0234*/ 	.word	0x00000078
        /*0238*/ 	.short	0x0100
        /*023a*/ 	.byte	0x04
	.zero		1


	//   ....[16]....
        /*023c*/ 	.word	0x00000870
        /*0240*/ 	.word	0x000000ff
        /*0244*/ 	.word	0x00000080
        /*0248*/ 	.short	0x0100
        /*024a*/ 	.byte	0x04
	.zero		1


	//   ....[17]....
        /*024c*/ 	.word	0x00000880
        /*0250*/ 	.word	0x000000ff
        /*0254*/ 	.word	0x000000a0
        /*0258*/ 	.short	0x0100
        /*025a*/ 	.byte	0x04
	.zero		1


	//   ....[18]....
        /*025c*/ 	.word	0x00000890
        /*0260*/ 	.word	0x000000ff
        /*0264*/ 	.word	0x00000088
        /*0268*/ 	.short	0x0100
        /*026a*/ 	.byte	0x04
	.zero		1


	//   ....[19]....
        /*026c*/ 	.word	0x000008a0
        /*0270*/ 	.word	0x000000ff
        /*0274*/ 	.word	0x000000a8
        /*0278*/ 	.short	0x0100
        /*027a*/ 	.byte	0x04
	.zero		1


	//   ....[20]....
        /*027c*/ 	.word	0x000008b0
        /*0280*/ 	.word	0x000000ff
        /*0284*/ 	.word	0x00000090
        /*0288*/ 	.short	0x0100
        /*028a*/ 	.byte	0x04
	.zero		1


	//   ....[21]....
        /*028c*/ 	.word	0x000008c0
        /*0290*/ 	.word	0x000000ff
        /*0294*/ 	.word	0x000000b0
        /*0298*/ 	.short	0x0100
        /*029a*/ 	.byte	0x04
	.zero		1


	//   ....[22]....
        /*029c*/ 	.word	0x000008d0
        /*02a0*/ 	.word	0x000000ff
        /*02a4*/ 	.word	0x00000098
        /*02a8*/ 	.short	0x0100
        /*02aa*/ 	.byte	0x04
	.zero		1


	//   ....[23]....
        /*02ac*/ 	.word	0x000008e0
        /*02b0*/ 	.word	0x000000ff
        /*02b4*/ 	.word	0x000000b8
        /*02b8*/ 	.short	0x0100
        /*02ba*/ 	.byte	0x04
	.zero		1


	//   ....[24]....
        /*02bc*/ 	.word	0x000009d0
        /*02c0*/ 	.word	0x000000ff
        /*02c4*/ 	.word	0x000000c0
        /*02c8*/ 	.short	0x0100
        /*02ca*/ 	.byte	0x04
	.zero		1


	//   ....[25]....
        /*02cc*/ 	.word	0x000009e0
        /*02d0*/ 	.word	0x000000ff
        /*02d4*/ 	.word	0x000000c8
        /*02d8*/ 	.short	0x0100
        /*02da*/ 	.byte	0x04
	.zero		1


	//   ....[26]....
        /*02dc*/ 	.word	0x00000b20
        /*02e0*/ 	.word	0x000000ff
        /*02e4*/ 	.word	0x000000d0
        /*02e8*/ 	.short	0x0100
        /*02ea*/ 	.byte	0x06
	.zero		1


	//   ....[27]....
        /*02ec*/ 	.word	0x00000b30
        /*02f0*/ 	.word	0x000000ff
        /*02f4*/ 	.word	0x000000d8
        /*02f8*/ 	.short	0x0100
        /*02fa*/ 	.byte	0x06
	.zero		1


	//   ....[28]....
        /*02fc*/ 	.word	0x00000c70
        /*0300*/ 	.word	0x000000ff
        /*0304*/ 	.word	0x000000e0
        /*0308*/ 	.short	0x0100
        /*030a*/ 	.byte	0x04
	.zero		1


	//   ....[29]....
        /*030c*/ 	.word	0x00000c80
        /*0310*/ 	.word	0x000000ff
        /*0314*/ 	.word	0x000000f0
        /*0318*/ 	.short	0x0100
        /*031a*/ 	.byte	0x04
	.zero		1


	//   ....[30]....
        /*031c*/ 	.word	0x00000c90
        /*0320*/ 	.word	0x000000ff
        /*0324*/ 	.word	0x000000e8
        /*0328*/ 	.short	0x0100
        /*032a*/ 	.byte	0x04
	.zero		1


	//   ....[31]....
        /*032c*/ 	.word	0x00000ca0
        /*0330*/ 	.word	0x000000ff
        /*0334*/ 	.word	0x000000f8
        /*0338*/ 	.short	0x0100
        /*033a*/ 	.byte	0x04
	.zero		1


	//   ....[32]....
        /*033c*/ 	.word	0x00000da0
        /*0340*/ 	.word	0x000000ff
        /*0344*/ 	.word	0x00000100
        /*0348*/ 	.short	0x0100
        /*034a*/ 	.byte	0x06
	.zero		1


	//   ....[33]....
        /*034c*/ 	.word	0x000018e0
        /*0350*/ 	.word	0x000000ff
        /*0354*/ 	.word	0x00000040
        /*0358*/ 	.short	0x010a
        /*035a*/ 	.byte	0x04
	.zero		1


	//   ....[34]....
        /*035c*/ 	.word	0x00001b60
        /*0360*/ 	.word	0x000000ff
        /*0364*/ 	.word	0x00000040
        /*0368*/ 	.short	0x010a
        /*036a*/ 	.byte	0x09
	.zero		1


	//   ....[35]....
        /*036c*/ 	.word	0x00001d10
        /*0370*/ 	.word	0x000000ff
        /*0374*/ 	.word	0x00000040
        /*0378*/ 	.short	0x010a
        /*037a*/ 	.byte	0x07
	.zero		1


	//   ....[36]....
        /*037c*/ 	.word	0x00001ee0
        /*0380*/ 	.word	0x000000ff
        /*0384*/ 	.word	0x000000c8
        /*0388*/ 	.short	0x0101
        /*038a*/ 	.byte	0x19
	.zero		1


	//   ....[37]....
        /*038c*/ 	.word	0x00001f10
        /*0390*/ 	.word	0x000000ff
        /*0394*/ 	.word	0x00000040
        /*0398*/ 	.short	0x010a
        /*039a*/ 	.byte	0x04
	.zero		1


	//   ....[38]....
        /*039c*/ 	.word	0x00002130
        /*03a0*/ 	.word	0x000000ff
        /*03a4*/ 	.word	0x00000040
        /*03a8*/ 	.short	0x010a
        /*03aa*/ 	.byte	0x09
	.zero		1


	//   ....[39]....
        /*03ac*/ 	.word	0x000022e0
        /*03b0*/ 	.word	0x000000ff
        /*03b4*/ 	.word	0x00000040
        /*03b8*/ 	.short	0x010a
        /*03ba*/ 	.byte	0x07
	.zero		1


	//   ....[40]....
        /*03bc*/ 	.word	0x000024c0
        /*03c0*/ 	.word	0x000000ff
        /*03c4*/ 	.word	0x000000d0
        /*03c8*/ 	.short	0x010a
        /*03ca*/ 	.byte	0x19
	.zero		1


	//   ....[41]....
        /*03cc*/ 	.word	0x00002580
        /*03d0*/ 	.word	0x000000ff
        /*03d4*/ 	.word	0x00000000
        /*03d8*/ 	.short	0x0101
        /*03da*/ 	.byte	0x04
	.zero		1


	//   ....[42]....
        /*03dc*/ 	.word	0x00002b80
        /*03e0*/ 	.word	0x000000ff
        /*03e4*/ 	.word	0x00000000
        /*03e8*/ 	.short	0x010a
        /*03ea*/ 	.byte	0x04
	.zero		1


	//   ....[43]....
        /*03ec*/ 	.word	0x00002c20
        /*03f0*/ 	.word	0x000000ff
        /*03f4*/ 	.word	0x00000000
        /*03f8*/ 	.short	0x010a
        /*03fa*/ 	.byte	0x05
	.zero		1


	//   ....[44]....
        /*03fc*/ 	.word	0x00002cc0
        /*0400*/ 	.word	0x000000ff
        /*0404*/ 	.word	0x00000000
        /*0408*/ 	.short	0x010a
        /*040a*/ 	.byte	0x05
	.zero		1


	//   ....[45]....
        /*040c*/ 	.word	0x00002d60
        /*0410*/ 	.word	0x000000ff
        /*0414*/ 	.word	0x00000000
        /*0418*/ 	.short	0x010a
        /*041a*/ 	.byte	0x05
	.zero		1


	//   ....[46]....
        /*041c*/ 	.word	0x00002e00
        /*0420*/ 	.word	0x000000ff
        /*0424*/ 	.word	0x00000000
        /*0428*/ 	.short	0x010a
        /*042a*/ 	.byte	0x05
	.zero		1


	//   ....[47]....
        /*042c*/ 	.word	0x00002ea0
        /*0430*/ 	.word	0x000000ff
        /*0434*/ 	.word	0x00000000
        /*0438*/ 	.short	0x010a
        /*043a*/ 	.byte	0x05
	.zero		1


	//   ....[48]....
        /*043c*/ 	.word	0x00002f40
        /*0440*/ 	.word	0x000000ff
        /*0444*/ 	.word	0x00000000
        /*0448*/ 	.short	0x010a
        /*044a*/ 	.byte	0x05
	.zero		1


	//   ....[49]....
        /*044c*/ 	.word	0x00002ff0
        /*0450*/ 	.word	0x00000000
        /*0454*/ 	.word	0x00000000
        /*0458*/ 	.short	0x010a
        /*045a*/ 	.byte	0xff
	.zero		1


	//   ....[50]....
        /*045c*/ 	.word	0x00003140
        /*0460*/ 	.word	0x000000ff
        /*0464*/ 	.word	0x000000d8
        /*0468*/ 	.short	0x010a
        /*046a*/ 	.byte	0x04
	.zero		1


	//   ....[51]....
        /*046c*/ 	.word	0x000031e0
        /*0470*/ 	.word	0x000000ff
        /*0474*/ 	.word	0x000000d0
        /*0478*/ 	.short	0x010a
        /*047a*/ 	.byte	0x04
	.zero		1


	//   ....[52]....
        /*047c*/ 	.word	0x00003280
        /*0480*/ 	.word	0x000000ff
        /*0484*/ 	.word	0x00000000
        /*0488*/ 	.short	0x0101
        /*048a*/ 	.byte	0x05
	.zero		1


	//   ....[53]....
        /*048c*/ 	.word	0x000032c0
        /*0490*/ 	.word	0x000000ff
        /*0494*/ 	.word	0x000000d8
        /*0498*/ 	.short	0x0106
        /*049a*/ 	.byte	0x04
	.zero		1


	//   ....[54]....
        /*049c*/ 	.word	0x00003300
        /*04a0*/ 	.word	0x00000000
        /*04a4*/ 	.word	0x000000d8
        /*04a8*/ 	.short	0x010a
        /*04aa*/ 	.byte	0xff
	.zero		1


	//   ....[55]....
        /*04ac*/ 	.word	0x00003550
        /*04b0*/ 	.word	0x000000ff
        /*04b4*/ 	.word	0x00000008
        /*04b8*/ 	.short	0x010a
        /*04ba*/ 	.byte	0x05
	.zero		1


	//   ....[56]....
        /*04bc*/ 	.word	0x00003570
        /*04c0*/ 	.word	0x000000ff
        /*04c4*/ 	.word	0x00000008
        /*04c8*/ 	.short	0x010a
        /*04ca*/ 	.byte	0x05
	.zero		1


	//   ....[57]....
        /*04cc*/ 	.word	0x00003700
        /*04d0*/ 	.word	0x000000ff
        /*04d4*/ 	.word	0x00000008
        /*04d8*/ 	.short	0x010a
        /*04da*/ 	.byte	0x05
	.zero		1


	//   ....[58]....
        /*04dc*/ 	.word	0x00003720
        /*04e0*/ 	.word	0x000000ff
        /*04e4*/ 	.word	0x00000008
        /*04e8*/ 	.short	0x010a
        /*04ea*/ 	.byte	0x05
	.zero		1


	//   ....[59]....
        /*04ec*/ 	.word	0x000037e0
        /*04f0*/ 	.word	0x000000ff
        /*04f4*/ 	.word	0x00000000
        /*04f8*/ 	.short	0x0101
        /*04fa*/ 	.byte	0x04
	.zero		1


	//   ....[60]....
        /*04fc*/ 	.word	0x00003b70
        /*0500*/ 	.word	0x000000ff
        /*0504*/ 	.word	0x000000d0
        /*0508*/ 	.short	0x010a
        /*050a*/ 	.byte	0x14
	.zero		1


	//   ....[61]....
        /*050c*/ 	.word	0x00003c10
        /*0510*/ 	.word	0x000000ff
        /*0514*/ 	.word	0x00000000
        /*0518*/ 	.short	0x0101
        /*051a*/ 	.byte	0x22
	.zero		1


	//   ....[62]....
        /*051c*/ 	.word	0x00003c50
        /*0520*/ 	.word	0x000000ff
        /*0524*/ 	.word	0x000000f0
        /*0528*/ 	.short	0x010a
        /*052a*/ 	.byte	0x19
	.zero		1


	//   ....[63]....
        /*052c*/ 	.word	0x00003cf0
        /*0530*/ 	.word	0x000000ff
        /*0534*/ 	.word	0x00000000
        /*0538*/ 	.short	0x010a
        /*053a*/ 	.byte	0x04
	.zero		1


	//   ....[64]....
        /*053c*/ 	.word	0x00003d40
        /*0540*/ 	.word	0x000000ff
        /*0544*/ 	.word	0x00000000
        /*0548*/ 	.short	0x010a
        /*054a*/ 	.byte	0x12
	.zero		1


	//   ....[65]....
        /*054c*/ 	.word	0x00003e90
        /*0550*/ 	.word	0x000000ff
        /*0554*/ 	.word	0x00000000
        /*0558*/ 	.short	0x010a
        /*055a*/ 	.byte	0x05
	.zero		1


	//   ....[66]....
        /*055c*/ 	.word	0x000041c0
        /*0560*/ 	.word	0x000000ff
        /*0564*/ 	.word	0x00000000
        /*0568*/ 	.short	0x010a
        /*056a*/ 	.byte	0x04
	.zero		1


	//   ....[67]....
        /*056c*/ 	.word	0x00004260
        /*0570*/ 	.word	0x00000000
        /*0574*/ 	.word	0x00000000
        /*0578*/ 	.short	0x010a
        /*057a*/ 	.byte	0xff
	.zero		1


	//   ....[68]....
        /*057c*/ 	.word	0x000042a0
        /*0580*/ 	.word	0x00000000
        /*0584*/ 	.word	0x00000000
        /*0588*/ 	.short	0x010a
        /*058a*/ 	.byte	0xff
	.zero		1


	//   ....[69]....
        /*058c*/ 	.word	0x00004310
        /*0590*/ 	.word	0x000000ff
        /*0594*/ 	.word	0x00000000
        /*0598*/ 	.short	0x0101
        /*059a*/ 	.byte	0x04
	.zero		1


	//   ....[70]....
        /*059c*/ 	.word	0x00004350
        /*05a0*/ 	.word	0x000000ff
        /*05a4*/ 	.word	0x00000100
        /*05a8*/ 	.short	0x010a
        /*05aa*/ 	.byte	0x14
	.zero		1


	//   ....[71]....
        /*05ac*/ 	.word	0x000043b0
        /*05b0*/ 	.word	0x000000ff
        /*05b4*/ 	.word	0x00000000
        /*05b8*/ 	.short	0x0101
        /*05ba*/ 	.byte	0x04
	.zero		1


	//   ....[72]....
        /*05bc*/ 	.word	0x000048f0
        /*05c0*/ 	.word	0x000000ff
        /*05c4*/ 	.word	0x000000d0
        /*05c8*/ 	.short	0x010a
        /*05ca*/ 	.byte	0x1f
	.zero		1


	//   ....[73]....
        /*05cc*/ 	.word	0x00004990
        /*05d0*/ 	.word	0x000000ff
        /*05d4*/ 	.word	0x00000000
        /*05d8*/ 	.short	0x0101
        /*05da*/ 	.byte	0x35
	.zero		1


	//   ....[74]....
        /*05dc*/ 	.word	0x00004ef0
        /*05e0*/ 	.word	0x000000ff
        /*05e4*/ 	.word	0x000000c8
        /*05e8*/ 	.short	0x010a
        /*05ea*/ 	.byte	0x1f
	.zero		1


	//   ....[75]....
        /*05ec*/ 	.word	0x00005090
        /*05f0*/ 	.word	0x000000ff
        /*05f4*/ 	.word	0x000000a0
        /*05f8*/ 	.short	0x010a
        /*05fa*/ 	.byte	0x1f
	.zero		1


	//   ....[76]....
        /*05fc*/ 	.word	0x000052b0
        /*0600*/ 	.word	0x000000ff
        /*0604*/ 	.word	0x00000080
        /*0608*/ 	.short	0x010b
        /*060a*/ 	.byte	0x1f
	.zero		1


	//   ....[77]....
        /*060c*/ 	.word	0x000052c0
        /*0610*/ 	.word	0x000000ff
        /*0614*/ 	.word	0x00000000
        /*0618*/ 	.short	0x0101
        /*061a*/ 	.byte	0x30
	.zero		1


	//   ....[78]....
        /*061c*/ 	.word	0x000052d0
        /*0620*/ 	.word	0x000000ff
        /*0624*/ 	.word	0x000000a8
        /*0628*/ 	.short	0x010a
        /*062a*/ 	.byte	0x1f
	.zero		1


	//   ....[79]....
        /*062c*/ 	.word	0x00005430
        /*0630*/ 	.word	0x000000ff
        /*0634*/ 	.word	0x00000088
        /*0638*/ 	.short	0x010b
        /*063a*/ 	.byte	0x1f
	.zero		1


	//   ....[80]....
        /*063c*/ 	.word	0x00005440
        /*0640*/ 	.word	0x000000ff
        /*0644*/ 	.word	0x00000000
        /*0648*/ 	.short	0x0101
        /*064a*/ 	.byte	0x2f
	.zero		1


	//   ....[81]....
        /*064c*/ 	.word	0x00005450
        /*0650*/ 	.word	0x000000ff
        /*0654*/ 	.word	0x000000b0
        /*0658*/ 	.short	0x010a
        /*065a*/ 	.byte	0x1f
	.zero		1


	//   ....[82]....
        /*065c*/ 	.word	0x000055b0
        /*0660*/ 	.word	0x000000ff
        /*0664*/ 	.word	0x00000090
        /*0668*/ 	.short	0x010b
        /*066a*/ 	.byte	0x1f
	.zero		1


	//   ....[83]....
        /*066c*/ 	.word	0x000055c0
        /*0670*/ 	.word	0x000000ff
        /*0674*/ 	.word	0x00000000
        /*0678*/ 	.short	0x0101
        /*067a*/ 	.byte	0x2e
	.zero		1


	//   ....[84]....
        /*067c*/ 	.word	0x000055d0
        /*0680*/ 	.word	0x000000ff
        /*0684*/ 	.word	0x000000b8
        /*0688*/ 	.short	0x010a
        /*068a*/ 	.byte	0x1f
	.zero		1


	//   ....[85]....
        /*068c*/ 	.word	0x00005740
        /*0690*/ 	.word	0x000000ff
        /*0694*/ 	.word	0x00000098
        /*0698*/ 	.short	0x010b
        /*069a*/ 	.byte	0x1f
	.zero		1


	//   ....[86]....
        /*069c*/ 	.word	0x00005750
        /*06a0*/ 	.word	0x000000ff
        /*06a4*/ 	.word	0x00000000
        /*06a8*/ 	.short	0x0101
        /*06aa*/ 	.byte	0x26
	.zero		1


	//   ....[87]....
        /*06ac*/ 	.word	0x00005760
        /*06b0*/ 	.word	0x000000ff
        /*06b4*/ 	.word	0x000000a0
        /*06b8*/ 	.short	0x010a
        /*06ba*/ 	.byte	0x1f
	.zero		1


	//   ....[88]....
        /*06bc*/ 	.word	0x000058d0
        /*06c0*/ 	.word	0x000000ff
        /*06c4*/ 	.word	0x00000080
        /*06c8*/ 	.short	0x010b
        /*06ca*/ 	.byte	0x1f
	.zero		1


	//   ....[89]....
        /*06cc*/ 	.word	0x000058e0
        /*06d0*/ 	.word	0x000000ff
        /*06d4*/ 	.word	0x00000000
        /*06d8*/ 	.short	0x0101
        /*06da*/ 	.byte	0x30
	.zero		1


	//   ....[90]....
        /*06dc*/ 	.word	0x000058f0
        /*06e0*/ 	.word	0x000000ff
        /*06e4*/ 	.word	0x000000a8
        /*06e8*/ 	.short	0x010a
        /*06ea*/ 	.byte	0x1f
	.zero		1


	//   ....[91]....
        /*06ec*/ 	.word	0x00005a60
        /*06f0*/ 	.word	0x000000ff
        /*06f4*/ 	.word	0x00000088
        /*06f8*/ 	.short	0x010b
        /*06fa*/ 	.byte	0x1f
	.zero		1


	//   ....[92]....
        /*06fc*/ 	.word	0x00005a70
        /*0700*/ 	.word	0x000000ff
        /*0704*/ 	.word	0x00000000
        /*0708*/ 	.short	0x0101
        /*070a*/ 	.byte	0x2f
	.zero		1


	//   ....[93]....
        /*070c*/ 	.word	0x00005a80
        /*0710*/ 	.word	0x000000ff
        /*0714*/ 	.word	0x000000b0
        /*0718*/ 	.short	0x010a
        /*071a*/ 	.byte	0x1f
	.zero		1


	//   ....[94]....
        /*071c*/ 	.word	0x00005c10
        /*0720*/ 	.word	0x000000ff
        /*0724*/ 	.word	0x00000090
        /*0728*/ 	.short	0x010b
        /*072a*/ 	.byte	0x1f
	.zero		1


	//   ....[95]....
        /*072c*/ 	.word	0x00005c20
        /*0730*/ 	.word	0x000000ff
        /*0734*/ 	.word	0x00000000
        /*0738*/ 	.short	0x0101
        /*073a*/ 	.byte	0x2e
	.zero		1


	//   ....[96]....
        /*073c*/ 	.word	0x00005c30
        /*0740*/ 	.word	0x000000ff
        /*0744*/ 	.word	0x000000b8
        /*0748*/ 	.short	0x010a
        /*074a*/ 	.byte	0x1f
	.zero		1


	//   ....[97]....
        /*074c*/ 	.word	0x00005df0
        /*0750*/ 	.word	0x000000ff
        /*0754*/ 	.word	0x00000098
        /*0758*/ 	.short	0x010b
        /*075a*/ 	.byte	0x1f
	.zero		1


	//   ....[98]....
        /*075c*/ 	.word	0x00005e00
        /*0760*/ 	.word	0x000000ff
        /*0764*/ 	.word	0x00000000
        /*0768*/ 	.short	0x0101
        /*076a*/ 	.byte	0x26
	.zero		1


	//   ....[99]....
        /*076c*/ 	.word	0x00005e20
        /*0770*/ 	.word	0x000000ff
        /*0774*/ 	.word	0x000000a0
        /*0778*/ 	.short	0x010a
        /*077a*/ 	.byte	0x1f
	.zero		1


	//   ....[100]....
        /*077c*/ 	.word	0x00005e40
        /*0780*/ 	.word	0x000000ff
        /*0784*/ 	.word	0x000000a8
        /*0788*/ 	.short	0x010a
        /*078a*/ 	.byte	0x1f
	.zero		1


	//   ....[101]....
        /*078c*/ 	.word	0x00005e60
        /*0790*/ 	.word	0x000000ff
        /*0794*/ 	.word	0x000000b0
        /*0798*/ 	.short	0x010a
        /*079a*/ 	.byte	0x1f
	.zero		1


	//   ....[102]....
        /*079c*/ 	.word	0x00005eb0
        /*07a0*/ 	.word	0x00000002
        /*07a4*/ 	.word	0x000000b8
        /*07a8*/ 	.short	0x010a
        /*07aa*/ 	.byte	0xff
	.zero		1


	//   ....[103]....
        /*07ac*/ 	.word	0x00006230
        /*07b0*/ 	.word	0x000000ff
        /*07b4*/ 	.word	0x000000d0
        /*07b8*/ 	.short	0x010a
        /*07ba*/ 	.byte	0x31
	.zero		1


	//   ....[104]....
        /*07bc*/ 	.word	0x00006300
        /*07c0*/ 	.word	0x000000ff
        /*07c4*/ 	.word	0x00000000
        /*07c8*/ 	.short	0x0101
        /*07ca*/ 	.byte	0x04
	.zero		1


	//   ....[105]....
        /*07cc*/ 	.word	0x00006fa0
        /*07d0*/ 	.word	0x000000ff
        /*07d4*/ 	.word	0x00000080
        /*07d8*/ 	.short	0x010a
        /*07da*/ 	.byte	0x31
	.zero		1


	//   ....[106]....
        /*07dc*/ 	.word	0x00007060
        /*07e0*/ 	.word	0x0000004f
        /*07e4*/ 	.word	0x000000e0
        /*07e8*/ 	.short	0x010a
        /*07ea*/ 	.byte	0xff
	.zero		1


	//   ....[107]....
        /*07ec*/ 	.word	0x000071d0
        /*07f0*/ 	.word	0x000000ff
        /*07f4*/ 	.word	0x00000080
        /*07f8*/ 	.short	0x010a
        /*07fa*/ 	.byte	0x31
	.zero		1


	//   ....[108]....
        /*07fc*/ 	.word	0x000072c0
        /*0800*/ 	.word	0x0000004f
        /*0804*/ 	.word	0x000000e0
        /*0808*/ 	.short	0x010a
        /*080a*/ 	.byte	0xff
	.zero		1


	//   ....[109]....
        /*080c*/ 	.word	0x00007ab0
        /*0810*/ 	.word	0x00000000
        /*0814*/ 	.word	0x00000000
        /*0818*/ 	.short	0x0101
        /*081a*/ 	.byte	0xff
	.zero		1


	//   ....[110]....
        /*081c*/ 	.word	0x00007ac0
        /*0820*/ 	.word	0x00000002
        /*0824*/ 	.word	0x00000080
        /*0828*/ 	.short	0x010a
        /*082a*/ 	.byte	0xff
	.zero		1


	//   ....[111]....
        /*082c*/ 	.word	0x00007ba0
        /*0830*/ 	.word	0x00000002
        /*0834*/ 	.word	0x00000080
        /*0838*/ 	.short	0x010a
        /*083a*/ 	.byte	0xff
	.zero		1


	//   ....[112]....
        /*083c*/ 	.word	0x00008410
        /*0840*/ 	.word	0x00000000
        /*0844*/ 	.word	0x00000000
        /*0848*/ 	.short	0x0101
        /*084a*/ 	.byte	0xff
	.zero		1


	//   ....[113]....
        /*084c*/ 	.word	0x00008430
        /*0850*/ 	.word	0x00000006
        /*0854*/ 	.word	0x00000080
        /*0858*/ 	.short	0x010a
        /*085a*/ 	.byte	0xff
	.zero		1


	//   ....[114]....
        /*085c*/ 	.word	0x00008500
        /*0860*/ 	.word	0x00000006
        /*0864*/ 	.word	0x00000080
        /*0868*/ 	.short	0x010a
        /*086a*/ 	.byte	0xff
	.zero		1


	//   ....[115]....
        /*086c*/ 	.word	0x00008d70
        /*0870*/ 	.word	0x0000000e
        /*0874*/ 	.word	0x00000000
        /*0878*/ 	.short	0x0101
        /*087a*/ 	.byte	0xff
	.zero		1


	//   ....[116]....
        /*087c*/ 	.word	0x00008d90
        /*0880*/ 	.word	0x00000000
        /*0884*/ 	.word	0x00000080
        /*0888*/ 	.short	0x010a
        /*088a*/ 	.byte	0xff
	.zero		1


	//   ....[117]....
        /*088c*/ 	.word	0x00008e60
        /*0890*/ 	.word	0x00000000
        /*0894*/ 	.word	0x00000080
        /*0898*/ 	.short	0x010a
        /*089a*/ 	.byte	0xff
	.zero		1


	//   ....[118]....
        /*089c*/ 	.word	0x00009700
        /*08a0*/ 	.word	0x0000000e
        /*08a4*/ 	.word	0x00000000
        /*08a8*/ 	.short	0x0101
        /*08aa*/ 	.byte	0xff
	.zero		1


	//   ....[119]....
        /*08ac*/ 	.word	0x00009720
        /*08b0*/ 	.word	0x00000006
        /*08b4*/ 	.word	0x00000080
        /*08b8*/ 	.short	0x010a
        /*08ba*/ 	.byte	0xff
	.zero		1


	//   ....[120]....
        /*08bc*/ 	.word	0x000097f0
        /*08c0*/ 	.word	0x00000006
        /*08c4*/ 	.word	0x00000080
        /*08c8*/ 	.short	0x010a
        /*08ca*/ 	.byte	0xff
	.zero		1


	//   ....[121]....
        /*08cc*/ 	.word	0x0000a0d0
        /*08d0*/ 	.word	0x0000000e
        /*08d4*/ 	.word	0x00000000
        /*08d8*/ 	.short	0x0101
        /*08da*/ 	.byte	0xff
	.zero		1


	//   ....[122]....
        /*08dc*/ 	.word	0x0000a0f0
        /*08e0*/ 	.word	0x00000006
        /*08e4*/ 	.word	0x00000080
        /*08e8*/ 	.short	0x010a
        /*08ea*/ 	.byte	0xff
	.zero		1


	//   ....[123]....
        /*08ec*/ 	.word	0x0000a1c0
        /*08f0*/ 	.word	0x00000006
        /*08f4*/ 	.word	0x00000080
        /*08f8*/ 	.short	0x010a
        /*08fa*/ 	.byte	0xff
	.zero		1


	//   ....[124]....
        /*08fc*/ 	.word	0x0000aa70
        /*0900*/ 	.word	0x0000000e
        /*0904*/ 	.word	0x00000000
        /*0908*/ 	.short	0x0101
        /*090a*/ 	.byte	0xff
	.zero		1


	//   ....[125]....
        /*090c*/ 	.word	0x0000aa90
        /*0910*/ 	.word	0x00000006
        /*0914*/ 	.word	0x00000080
        /*0918*/ 	.short	0x010a
        /*091a*/ 	.byte	0xff
	.zero		1


	//   ....[126]....
        /*091c*/ 	.word	0x0000ab60
        /*0920*/ 	.word	0x00000006
        /*0924*/ 	.word	0x00000080
        /*0928*/ 	.short	0x010a
        /*092a*/ 	.byte	0xff
	.zero		1


	//   ....[127]....
        /*092c*/ 	.word	0x0000b410
        /*0930*/ 	.word	0x0000000e
        /*0934*/ 	.word	0x00000000
        /*0938*/ 	.short	0x0101
        /*093a*/ 	.byte	0xff
	.zero		1


	//   ....[128]....
        /*093c*/ 	.word	0x0000b430
        /*0940*/ 	.word	0x00000000
        /*0944*/ 	.word	0x00000080
        /*0948*/ 	.short	0x010a
        /*094a*/ 	.byte	0xff
	.zero		1


	//   ....[129]....
        /*094c*/ 	.word	0x0000b500
        /*0950*/ 	.word	0x00000000
        /*0954*/ 	.word	0x00000080
        /*0958*/ 	.short	0x010a
        /*095a*/ 	.byte	0xff
	.zero		1


	//   ....[130]....
        /*095c*/ 	.word	0x0000b810
        /*0960*/ 	.word	0x0000004f
        /*0964*/ 	.word	0x00000000
        /*0968*/ 	.short	0x0101
        /*096a*/ 	.byte	0xff
	.zero		1


	//   ....[131]....
        /*096c*/ 	.word	0x0000bdb0
        /*0970*/ 	.word	0x00000000
        /*0974*/ 	.word	0x00000000
        /*0978*/ 	.short	0x0101
        /*097a*/ 	.byte	0xff
	.zero		1


	//   ....[132]....
        /*097c*/ 	.word	0x0000c040
        /*0980*/ 	.word	0x000000ff
        /*0984*/ 	.word	0x00000000
        /*0988*/ 	.short	0x0101
        /*098a*/ 	.byte	0x04
	.zero		1


	//   ....[133]....
        /*098c*/ 	.word	0x0000c070
        /*0990*/ 	.word	0x00000000
        /*0994*/ 	.word	0x00000040
        /*0998*/ 	.short	0x010a
        /*099a*/ 	.byte	0xff
	.zero		1


	//   ....[134]....
        /*099c*/ 	.word	0x0000c0d0
        /*09a0*/ 	.word	0x00000000
        /*09a4*/ 	.word	0x00000040
        /*09a8*/ 	.short	0x010a
        /*09aa*/ 	.byte	0xff
	.zero		1


	//   ....[135]....
        /*09ac*/ 	.word	0x0000c130
        /*09b0*/ 	.word	0x00000000
        /*09b4*/ 	.word	0x000000d0
        /*09b8*/ 	.short	0x010a
        /*09ba*/ 	.byte	0xff
	.zero		1


	//   ....[136]....
        /*09bc*/ 	.word	0x0000c190
        /*09c0*/ 	.word	0x00000000
        /*09c4*/ 	.word	0x00000000
        /*09c8*/ 	.short	0x010a
        /*09ca*/ 	.byte	0xff
	.zero		1


	//   ....[137]....
        /*09cc*/ 	.word	0x0000c1f0
        /*09d0*/ 	.word	0x00000000
        /*09d4*/ 	.word	0x00000000
        /*09d8*/ 	.short	0x010a
        /*09da*/ 	.byte	0xff
	.zero		1


	//   ....[138]....
        /*09dc*/ 	.word	0x0000c250
        /*09e0*/ 	.word	0x00000000
        /*09e4*/ 	.word	0x00000000
        /*09e8*/ 	.short	0x010a
        /*09ea*/ 	.byte	0xff
	.zero		1


	//   ....[139]....
        /*09ec*/ 	.word	0x0000c2b0
        /*09f0*/ 	.word	0x00000000
        /*09f4*/ 	.word	0x00000000
        /*09f8*/ 	.short	0x010a
        /*09fa*/ 	.byte	0xff
	.zero		1


	//   ....[140]....
        /*09fc*/ 	.word	0x0000c310
        /*0a00*/ 	.word	0x00000000
        /*0a04*/ 	.word	0x00000000
        /*0a08*/ 	.short	0x010a
        /*0a0a*/ 	.byte	0xff
	.zero		1


	//   ....[141]....
        /*0a0c*/ 	.word	0x0000c370
        /*0a10*/ 	.word	0x00000000
        /*0a14*/ 	.word	0x00000000
        /*0a18*/ 	.short	0x010a
        /*0a1a*/ 	.byte	0xff
	.zero		1


	//   ....[142]....
        /*0a1c*/ 	.word	0x0000c3d0
        /*0a20*/ 	.word	0x00000000
        /*0a24*/ 	.word	0x00000000
        /*0a28*/ 	.short	0x010a
        /*0a2a*/ 	.byte	0xff
	.zero		1


	//   ....[143]....
        /*0a2c*/ 	.word	0x0000c430
        /*0a30*/ 	.word	0x00000004
        /*0a34*/ 	.word	0x000000d8
        /*0a38*/ 	.short	0x010a
        /*0a3a*/ 	.byte	0xff
	.zero		1


	//   ....[144]....
        /*0a3c*/ 	.word	0x0000c490
        /*0a40*/ 	.word	0x00000004
        /*0a44*/ 	.word	0x000000d0
        /*0a48*/ 	.short	0x010a
        /*0a4a*/ 	.byte	0xff
	.zero		1


	//   ....[145]....
        /*0a4c*/ 	.word	0x0000c4f0
        /*0a50*/ 	.word	0x00000005
        /*0a54*/ 	.word	0x00000008
        /*0a58*/ 	.short	0x010a
        /*0a5a*/ 	.byte	0xff
	.zero		1


	//   ....[146]....
        /*0a5c*/ 	.word	0x0000c5d0
        /*0a60*/ 	.word	0x00000003
        /*0a64*/ 	.word	0x00000008
        /*0a68*/ 	.short	0x010a
        /*0a6a*/ 	.byte	0xff
	.zero		1


	//   ....[147]....
        /*0a6c*/ 	.word	0x0000c630
        /*0a70*/ 	.word	0x00000004
        /*0a74*/ 	.word	0x000000d0
        /*0a78*/ 	.short	0x010a
        /*0a7a*/ 	.byte	0xff
	.zero		1


	//   ....[148]....
        /*0a7c*/ 	.word	0x0000c690
        /*0a80*/ 	.word	0x00000004
        /*0a84*/ 	.word	0x000000f0
        /*0a88*/ 	.short	0x010a
        /*0a8a*/ 	.byte	0xff
	.zero		1


	//   ....[149]....
        /*0a8c*/ 	.word	0x0000c6f0
        /*0a90*/ 	.word	0x00000004
        /*0a94*/ 	.word	0x00000000
        /*0a98*/ 	.short	0x010a
        /*0a9a*/ 	.byte	0xff
	.zero		1


	//   ....[150]....
        /*0a9c*/ 	.word	0x0000c750
        /*0aa0*/ 	.word	0x00000000
        /*0aa4*/ 	.word	0x00000000
        /*0aa8*/ 	.short	0x010a
        /*0aaa*/ 	.byte	0xff
	.zero		1


	//   ....[151]....
        /*0aac*/ 	.word	0x0000c7b0
        /*0ab0*/ 	.word	0x00000000
        /*0ab4*/ 	.word	0x00000100
        /*0ab8*/ 	.short	0x010a
        /*0aba*/ 	.byte	0xff
	.zero		1


	//   ....[152]....
        /*0abc*/ 	.word	0x0000c810
        /*0ac0*/ 	.word	0x00000002
        /*0ac4*/ 	.word	0x000000d0
        /*0ac8*/ 	.short	0x010a
        /*0aca*/ 	.byte	0xff
	.zero		1


	//   ....[153]....
        /*0acc*/ 	.word	0x0000c870
        /*0ad0*/ 	.word	0x00000002
        /*0ad4*/ 	.word	0x000000c8
        /*0ad8*/ 	.short	0x010a
        /*0ada*/ 	.byte	0xff
	.zero		1


	//   ....[154]....
        /*0adc*/ 	.word	0x0000c8d0
        /*0ae0*/ 	.word	0x00000002
        /*0ae4*/ 	.word	0x000000a0
        /*0ae8*/ 	.short	0x010a
        /*0aea*/ 	.byte	0xff
	.zero		1


	//   ....[155]....
        /*0aec*/ 	.word	0x0000c930
        /*0af0*/ 	.word	0x00000002
        /*0af4*/ 	.word	0x000000a8
        /*0af8*/ 	.short	0x010a
        /*0afa*/ 	.byte	0xff
	.zero		1


	//   ....[156]....
        /*0afc*/ 	.word	0x0000c990
        /*0b00*/ 	.word	0x00000002
        /*0b04*/ 	.word	0x000000b0
        /*0b08*/ 	.short	0x010a
        /*0b0a*/ 	.byte	0xff
	.zero		1


	//   ....[157]....
        /*0b0c*/ 	.word	0x0000c9f0
        /*0b10*/ 	.word	0x00000002
        /*0b14*/ 	.word	0x000000b8
        /*0b18*/ 	.short	0x010a
        /*0b1a*/ 	.byte	0xff
	.zero		1


	//   ....[158]....
        /*0b1c*/ 	.word	0x0000ca50
        /*0b20*/ 	.word	0x00000002
        /*0b24*/ 	.word	0x000000a0
        /*0b28*/ 	.short	0x010a
        /*0b2a*/ 	.byte	0xff
	.zero		1


	//   ....[159]....
        /*0b2c*/ 	.word	0x0000cab0
        /*0b30*/ 	.word	0x00000002
        /*0b34*/ 	.word	0x000000a8
        /*0b38*/ 	.short	0x010a
        /*0b3a*/ 	.byte	0xff
	.zero		1


	//   ....[160]....
        /*0b3c*/ 	.word	0x0000cb10
        /*0b40*/ 	.word	0x00000002
        /*0b44*/ 	.word	0x000000b0
        /*0b48*/ 	.short	0x010a
        /*0b4a*/ 	.byte	0xff
	.zero		1


	//   ....[161]....
        /*0b4c*/ 	.word	0x0000cb70
        /*0b50*/ 	.word	0x00000002
        /*0b54*/ 	.word	0x000000b8
        /*0b58*/ 	.short	0x010a
        /*0b5a*/ 	.byte	0xff
	.zero		1


	//   ....[162]....
        /*0b5c*/ 	.word	0x0000cbd0
        /*0b60*/ 	.word	0x00000000
        /*0b64*/ 	.word	0x000000a0
        /*0b68*/ 	.short	0x010a
        /*0b6a*/ 	.byte	0xff
	.zero		1


	//   ....[163]....
        /*0b6c*/ 	.word	0x0000cc30
        /*0b70*/ 	.word	0x00000000
        /*0b74*/ 	.word	0x000000a8
        /*0b78*/ 	.short	0x010a
        /*0b7a*/ 	.byte	0xff
	.zero		1


	//   ....[164]....
        /*0b7c*/ 	.word	0x0000cc90
        /*0b80*/ 	.word	0x00000002
        /*0b84*/ 	.word	0x000000b0
        /*0b88*/ 	.short	0x010a
        /*0b8a*/ 	.byte	0xff
	.zero		1


	//   ....[165]....
        /*0b8c*/ 	.word	0x0000ccf0
        /*0b90*/ 	.word	0x00000000
        /*0b94*/ 	.word	0x000000d0
        /*0b98*/ 	.short	0x010a
        /*0b9a*/ 	.byte	0xff
	.zero		1


	//   ....[166]....
        /*0b9c*/ 	.word	0x0000cd50
        /*0ba0*/ 	.word	0x00000002
        /*0ba4*/ 	.word	0x00000080
        /*0ba8*/ 	.short	0x010a
        /*0baa*/ 	.byte	0xff
	.zero		1


	//   ....[167]....
        /*0bac*/ 	.word	0x0000cda0
        /*0bb0*/ 	.word	0x0000004f
        /*0bb4*/ 	.word	0x000000e0
        /*0bb8*/ 	.short	0x010a
        /*0bba*/ 	.byte	0xff
	.zero		1


	//   ....[168]....
        /*0bbc*/ 	.word	0x0000cdf0
        /*0bc0*/ 	.word	0x00000002
        /*0bc4*/ 	.word	0x00000080
        /*0bc8*/ 	.short	0x010a
        /*0bca*/ 	.byte	0xff
	.zero		1


	//   ....[169]....
        /*0bcc*/ 	.word	0x0000ce40
        /*0bd0*/ 	.word	0x00000006
        /*0bd4*/ 	.word	0x00000080
        /*0bd8*/ 	.short	0x010a
        /*0bda*/ 	.byte	0xff
	.zero		1


	//   ....[170]....
        /*0bdc*/ 	.word	0x0000ce90
        /*0be0*/ 	.word	0x00000000
        /*0be4*/ 	.word	0x00000080
        /*0be8*/ 	.short	0x010a
        /*0bea*/ 	.byte	0xff
	.zero		1


	//   ....[171]....
        /*0bec*/ 	.word	0x0000cee0
        /*0bf0*/ 	.word	0x00000006
        /*0bf4*/ 	.word	0x00000080
        /*0bf8*/ 	.short	0x010a
        /*0bfa*/ 	.byte	0xff
	.zero		1


	//   ....[172]....
        /*0bfc*/ 	.word	0x0000cf30
        /*0c00*/ 	.word	0x00000006
        /*0c04*/ 	.word	0x00000080
        /*0c08*/ 	.short	0x010a
        /*0c0a*/ 	.byte	0xff
	.zero		1


	//   ....[173]....
        /*0c0c*/ 	.word	0x0000cf80
        /*0c10*/ 	.word	0x00000006
        /*0c14*/ 	.word	0x00000080
        /*0c18*/ 	.short	0x010a
        /*0c1a*/ 	.byte	0xff
	.zero		1


	//   ....[174]....
        /*0c1c*/ 	.word	0x0000cfd0
        /*0c20*/ 	.word	0x00000000
        /*0c24*/ 	.word	0x00000080
        /*0c28*/ 	.short	0x010a
        /*0c2a*/ 	.byte	0xff
	.zero		1


	//----- nvinfo : EIATTR_NUM_MBARRIERS
	.align		4
.L_47:
        /*0c2c*/ 	.byte	0x03, 0x38
        /*0c2e*/ 	.short	0x0021


	//----- nvinfo : EIATTR_EXIT_INSTR_OFFSETS
	.align		4
        /*0c30*/ 	.byte	0x04, 0x1c
        /*0c32*/ 	.short	(.L_49 - .L_48)


	//   ....[0]....
.L_48:
        /*0c34*/ 	.word	0x00003020


	//   ....[1]....
        /*0c38*/ 	.word	0x000032d0


	//   ....[2]....
        /*0c3c*/ 	.word	0x00003330


	//   ....[3]....
        /*0c40*/ 	.word	0x000045e0


	//   ....[4]....
        /*0c44*/ 	.word	0x00005ee0


	//   ....[5]....
        /*0c48*/ 	.word	0x00005f20


	//   ....[6]....
        /*0c4c*/ 	.word	0x0000bf20


	//   ....[7]....
        /*0c50*/ 	.word	0x0000bfa0


	//   ....[8]....
        /*0c54*/ 	.word	0x0000bfd0


	//   ....[9]....
        /*0c58*/ 	.word	0x0000c050


	//----- nvinfo : EIATTR_MAX_THREADS
	.align		4
.L_49:
        /*0c5c*/ 	.byte	0x04, 0x05
        /*0c5e*/ 	.short	(.L_51 - .L_50)
.L_50:
        /*0c60*/ 	.word	0x00000100
        /*0c64*/ 	.word	0x00000001
        /*0c68*/ 	.word	0x00000001


	//----- nvinfo : EIATTR_CRS_STACK_SIZE
	.align		4
.L_51:
        /*0c6c*/ 	.byte	0x04, 0x1e
        /*0c6e*/ 	.short	(.L_53 - .L_52)
.L_52:
        /*0c70*/ 	.word	0x00000000


	//----- nvinfo : EIATTR_CBANK_PARAM_SIZE
	.align		4
.L_53:
        /*0c74*/ 	.byte	0x03, 0x19
        /*0c76*/ 	.short	0x0800


	//----- nvinfo : EIATTR_PARAM_CBANK
	.align		4
        /*0c78*/ 	.byte	0x04, 0x0a
        /*0c7a*/ 	.short	(.L_55 - .L_54)
	.align		4
.L_54:
        /*0c7c*/ 	.word	index@(.nv.constant0._ZN7cutlass13device_kernelINS_4conv6kernel13ConvUniversalINS1_16ConvProblemShapeILNS1_8OperatorE0ELi2EEENS1_10collective14CollectiveConvINS1_47MainloopSm100TmaUmmaWarpSpecializedImplicitGemmILS5_0ELi8ELi2ELi1ELi2EN4cute5tupleIJNSA_1CILi2EEENSC_ILi1EEESE_EEEEENSB_IJNSC_ILi256EEENSC_ILi128EEENSB_IJNSC_ILi32EEEEEEEEENS_10tfloat32_tESM_NSA_8TiledMMAINSA_8MMA_AtomIJNSA_23SM100_MMA_TF32_2x1SM_SSISM_SM_fLi256ELi128ELNSA_4UMMA5MajorE0ELSR_0ELNSQ_7ScaleInE0ELSS_0EEEEEENSA_6LayoutINSB_IJSE_SE_SE_EEENSB_IJNSC_ILi0EEESX_SX_EEEEENSB_IJNSA_10UnderscoreES10_S10_EEEEENS7_6detail27Sm100ImplicitGemmTileTraitsINSA_25SM100_TMA_2SM_LOAD_IM2COLENSA_14ComposedLayoutINSA_7SwizzleILi3ELi4ELi3EEENSA_18smem_ptr_flag_bitsILi32EEENSV_INSB_IJNSC_ILi8EEESJ_EEENSB_IJSJ_SE_EEEEEEEvEENS14_INSA_18SM100_TMA_2SM_LOADES1F_vEEEENS_8epilogue10collective18CollectiveEpilogueINS1K_23Sm100TmaWarpSpecializedILi4ELi2ELi16ELb1ELb0EEEJNSB_IJSI_SI_SK_EEENSB_IJNSV_ISI_SE_EENSV_INSC_ILi16EEESE_EEEEESM_NSB_IJNSB_IJlllEEESE_SX_EEESM_S1V_NS1K_6fusion15FusionCallbacksIS1O_NS1W_17LinearCombinationISM_fSM_fLNS_15FloatRoundStyleE2EEES1P_S1T_JEEENSA_5SM1004TMEM4LOAD26SM100_TMEM_LOAD_32dp32b16xENSA_20SM90_TMA_LOAD_IM2COLENS16_INS17_ILi2ELi4ELi3EEES1A_NSV_INSB_IJS1B_S1R_EEENSB_IJS1R_SE_EEEEEEENSA_39AutoVectorizingCopyWithAssumedAlignmentILi128EEENSA_21SM90_TMA_STORE_IM2COLES2B_S2D_S2D_EEEvvEEEEvNT_6ParamsE)
        /*0c80*/ 	.short	0x0380
        /*0c82*/ 	.short	0x0800


	//----- nvinfo : EIATTR_SW_WAR
	.align		4
.L_55:
        /*0c84*/ 	.byte	0x04, 0x36
        /*0c86*/ 	.short	(.L_57 - .L_56)
.L_56:
        /*0c88*/ 	.word	0x00000008
.L_57:


//--------------------- .nv.callgraph             --------------------------
	.section	.nv.callgraph,"",@"SHT_CUDA_CALLGRAPH"
	.align	4
	.sectionentsize	8
	.align		4
        /*0000*/ 	.word	0x00000000
	.align		4
        /*0004*/ 	.word	0xffffffff
	.align		4
        /*0008*/ 	.word	index@(_ZN7cutlass13device_kernelINS_4conv6kernel13ConvUniversalINS1_16ConvProblemShapeILNS1_8OperatorE0ELi2EEENS1_10collective14CollectiveConvINS1_47MainloopSm100TmaUmmaWarpSpecializedImplicitGemmILS5_0ELi8ELi2ELi1ELi2EN4cute5tupleIJNSA_1CILi2EEENSC_ILi1EEESE_EEEEENSB_IJNSC_ILi256EEENSC_ILi128EEENSB_IJNSC_ILi32EEEEEEEEENS_10tfloat32_tESM_NSA_8TiledMMAINSA_8MMA_AtomIJNSA_23SM100_MMA_TF32_2x1SM_SSISM_SM_fLi256ELi128ELNSA_4UMMA5MajorE0ELSR_0ELNSQ_7ScaleInE0ELSS_0EEEEEENSA_6LayoutINSB_IJSE_SE_SE_EEENSB_IJNSC_ILi0EEESX_SX_EEEEENSB_IJNSA_10UnderscoreES10_S10_EEEEENS7_6detail27Sm100ImplicitGemmTileTraitsINSA_25SM100_TMA_2SM_LOAD_IM2COLENSA_14ComposedLayoutINSA_7SwizzleILi3ELi4ELi3EEENSA_18smem_ptr_flag_bitsILi32EEENSV_INSB_IJNSC_ILi8EEESJ_EEENSB_IJSJ_SE_EEEEEEEvEENS14_INSA_18SM100_TMA_2SM_LOADES1F_vEEEENS_8epilogue10collective18CollectiveEpilogueINS1K_23Sm100TmaWarpSpecializedILi4ELi2ELi16ELb1ELb0EEEJNSB_IJSI_SI_SK_EEENSB_IJNSV_ISI_SE_EENSV_INSC_ILi16EEESE_EEEEESM_NSB_IJNSB_IJlllEEESE_SX_EEESM_S1V_NS1K_6fusion15FusionCallbacksIS1O_NS1W_17LinearCombinationISM_fSM_fLNS_15FloatRoundStyleE2EEES1P_S1T_JEEENSA_5SM1004TMEM4LOAD26SM100_TMEM_LOAD_32dp32b16xENSA_20SM90_TMA_LOAD_IM2COLENS16_INS17_ILi2ELi4ELi3EEES1A_NSV_INSB_IJS1B_S1R_EEENSB_IJS1R_SE_EEEEEEENSA_39AutoVectorizingCopyWithAssumedAlignmentILi128EEENSA_21SM90_TMA_STORE_IM2COLES2B_S2D_S2D_EEEvvEEEEvNT_6ParamsE)
	.align		4
        /*000c*/ 	.word	index@(__assertfail)
	.align		4
        /*0010*/ 	.word	0x00000000
	.align		4
        /*0014*/ 	.word	0xfffffffe
	.align		4
        /*0018*/ 	.word	0x00000000
	.align		4
        /*001c*/ 	.word	0xfffffffd
	.align		4
        /*0020*/ 	.word	0x00000000
	.align		4
        /*0024*/ 	.word	0xfffffffc


//--------------------- .nv.constant4             --------------------------
	.section	.nv.constant4,"a",@progbits
	.align	8
	.align		8
.nv.constant4:
        /*0000*/ 	.dword	__assertfail
	.align		8
        /*0008*/ 	.dword	__unnamed_1
	.align		8
        /*0010*/ 	.dword	__unnamed_2
	.align		8
        /*0018*/ 	.dword	_ZN39_INTERNAL_f79c9fa0_4_k_cu_2c553e62_33154cuda3std3__45__cpo5beginE
	.align		8
        /*0020*/ 	.dword	_ZN39_INTERNAL_f79c9fa0_4_k_cu_2c553e62_33154cuda3std3__45__cpo3endE
	.align		8
        /*0028*/ 	.dword	_ZN39_INTERNAL_f79c9fa0_4_k_cu_2c553e62_33154cuda3std3__45__cpo6cbeginE
	.align		8
        /*0030*/ 	.dword	_ZN39_INTERNAL_f79c9fa0_4_k_cu_2c553e62_33154cuda3std3__45__cpo4cendE
	.align		8
        /*0038*/ 	.dword	_ZN39_INTERNAL_f79c9fa0_4_k_cu_2c553e62_33154cuda3std3__441_GLOBAL__N__f79c9fa0_4_k_cu_2c553e62_33156ignoreE
	.align		8
        /*0040*/ 	.dword	_ZN39_INTERNAL_f79c9fa0_4_k_cu_2c553e62_33154cuda3std3__419piecewise_constructE
	.align		8
        /*0048*/ 	.dword	_ZN39_INTERNAL_f79c9fa0_4_k_cu_2c553e62_33154cuda3std3__48in_placeE
	.align		8
        /*0050*/ 	.dword	_ZN39_INTERNAL_f79c9fa0_4_k_cu_2c553e62_33154cuda3std6ranges3__45__cpo4swapE
	.align		8
        /*0058*/ 	.dword	_ZN39_INTERNAL_f79c9fa0_4_k_cu_2c553e62_33154cuda3std6ranges3__45__cpo9iter_moveE
	.align		8
        /*0060*/ 	.dword	_ZN39_INTERNAL_f79c9fa0_4_k_cu_2c553e62_33154cute7productE
	.align		8
        /*0068*/ 	.dword	_ZN39_INTERNAL_f79c9fa0_4_k_cu_2c553e62_33154cute1_E
	.align		8
        /*0070*/ 	.dword	$str$27
	.align		8
        /*0078*/ 	.dword	$str$28
	.align		8
        /*0080*/ 	.dword	$str$29
	.align		8
        /*0088*/ 	.dword	$str$30


//--------------------- .text._ZN7cutlass13device_kernelINS_4conv6kernel13ConvUniversalINS1_16ConvProblemShapeILNS1_8OperatorE0ELi2EEENS1_10collective14CollectiveConvINS1_47MainloopSm100TmaUmmaWarpSpecializedImplicitGemmILS5_0ELi8ELi2ELi1ELi2EN4cute5tupleIJNSA_1CILi2EEENSC_ILi1EEESE_EEEEENSB_IJNSC_ILi256EEENSC_ILi128EEENSB_IJNSC_ILi32EEEEEEEEENS_10tfloat32_tESM_NSA_8TiledMMAINSA_8MMA_AtomIJNSA_23SM100_MMA_TF32_2x1SM_SSISM_SM_fLi256ELi128ELNSA_4UMMA5MajorE0ELSR_0ELNSQ_7ScaleInE0ELSS_0EEEEEENSA_6LayoutINSB_IJSE_SE_SE_EEENSB_IJNSC_ILi0EEESX_SX_EEEEENSB_IJNSA_10UnderscoreES10_S10_EEEEENS7_6detail27Sm100ImplicitGemmTileTraitsINSA_25SM100_TMA_2SM_LOAD_IM2COLENSA_14ComposedLayoutINSA_7SwizzleILi3ELi4ELi3EEENSA_18smem_ptr_flag_bitsILi32EEENSV_INSB_IJNSC_ILi8EEESJ_EEENSB_IJSJ_SE_EEEEEEEvEENS14_INSA_18SM100_TMA_2SM_LOADES1F_vEEEENS_8epilogue10collective18CollectiveEpilogueINS1K_23Sm100TmaWarpSpecializedILi4ELi2ELi16ELb1ELb0EEEJNSB_IJSI_SI_SK_EEENSB_IJNSV_ISI_SE_EENSV_INSC_ILi16EEESE_EEEEESM_NSB_IJNSB_IJlllEEESE_SX_EEESM_S1V_NS1K_6fusion15FusionCallbacksIS1O_NS1W_17LinearCombinationISM_fSM_fLNS_15FloatRoundStyleE2EEES1P_S1T_JEEENSA_5SM1004TMEM4LOAD26SM100_TMEM_LOAD_32dp32b16xENSA_20SM90_TMA_LOAD_IM2COLENS16_INS17_ILi2ELi4ELi3EEES1A_NSV_INSB_IJS1B_S1R_EEENSB_IJS1R_SE_EEEEEEENSA_39AutoVectorizingCopyWithAssumedAlignmentILi128EEENSA_21SM90_TMA_STORE_IM2COLES2B_S2D_S2D_EEEvvEEEEvNT_6ParamsE --------------------------
	.section	.text._ZN7cutlass13device_kernelINS_4conv6kernel13ConvUniversalINS1_16ConvProblemShapeILNS1_8OperatorE0ELi2EEENS1_10collective14CollectiveConvINS1_47MainloopSm100TmaUmmaWarpSpecializedImplicitGemmILS5_0ELi8ELi2ELi1ELi2EN4cute5tupleIJNSA_1CILi2EEENSC_ILi1EEESE_EEEEENSB_IJNSC_ILi256EEENSC_ILi128EEENSB_IJNSC_ILi32EEEEEEEEENS_10tfloat32_tESM_NSA_8TiledMMAINSA_8MMA_AtomIJNSA_23SM100_MMA_TF32_2x1SM_SSISM_SM_fLi256ELi128ELNSA_4UMMA5MajorE0ELSR_0ELNSQ_7ScaleInE0ELSS_0EEEEEENSA_6LayoutINSB_IJSE_SE_SE_EEENSB_IJNSC_ILi0EEESX_SX_EEEEENSB_IJNSA_10UnderscoreES10_S10_EEEEENS7_6detail27Sm100ImplicitGemmTileTraitsINSA_25SM100_TMA_2SM_LOAD_IM2COLENSA_14ComposedLayoutINSA_7SwizzleILi3ELi4ELi3EEENSA_18smem_ptr_flag_bitsILi32EEENSV_INSB_IJNSC_ILi8EEESJ_EEENSB_IJSJ_SE_EEEEEEEvEENS14_INSA_18SM100_TMA_2SM_LOADES1F_vEEEENS_8epilogue10collective18CollectiveEpilogueINS1K_23Sm100TmaWarpSpecializedILi4ELi2ELi16ELb1ELb0EEEJNSB_IJSI_SI_SK_EEENSB_IJNSV_ISI_SE_EENSV_INSC_ILi16EEESE_EEEEESM_NSB_IJNSB_IJlllEEESE_SX_EEESM_S1V_NS1K_6fusion15FusionCallbacksIS1O_NS1W_17LinearCombinationISM_fSM_fLNS_15FloatRoundStyleE2EEES1P_S1T_JEEENSA_5SM1004TMEM4LOAD26SM100_TMEM_LOAD_32dp32b16xENSA_20SM90_TMA_LOAD_IM2COLENS16_INS17_ILi2ELi4ELi3EEES1A_NSV_INSB_IJS1B_S1R_EEENSB_IJS1R_SE_EEEEEEENSA_39AutoVectorizingCopyWithAssumedAlignmentILi128EEENSA_21SM90_TMA_STORE_IM2COLES2B_S2D_S2D_EEEvvEEEEvNT_6ParamsE,"ax",@progbits
	.align	128
.text._ZN7cutlass13device_kernelINS_4conv6kernel13ConvUniversalINS1_16ConvProblemShapeILNS1_8OperatorE0ELi2EEENS1_10collective14CollectiveConvINS1_47MainloopSm100TmaUmmaWarpSpecializedImplicitGemmILS5_0ELi8ELi2ELi1ELi2EN4cute5tupleIJNSA_1CILi2EEENSC_ILi1EEESE_EEEEENSB_IJNSC_ILi256EEENSC_ILi128EEENSB_IJNSC_ILi32EEEEEEEEENS_10tfloat32_tESM_NSA_8TiledMMAINSA_8MMA_AtomIJNSA_23SM100_MMA_TF32_2x1SM_SSISM_SM_fLi256ELi128ELNSA_4UMMA5MajorE0ELSR_0ELNSQ_7ScaleInE0ELSS_0EEEEEENSA_6LayoutINSB_IJSE_SE_SE_EEENSB_IJNSC_ILi0EEESX_SX_EEEEENSB_IJNSA_10UnderscoreES10_S10_EEEEENS7_6detail27Sm100ImplicitGemmTileTraitsINSA_25SM100_TMA_2SM_LOAD_IM2COLENSA_14ComposedLayoutINSA_7SwizzleILi3ELi4ELi3EEENSA_18smem_ptr_flag_bitsILi32EEENSV_INSB_IJNSC_ILi8EEESJ_EEENSB_IJSJ_SE_EEEEEEEvEENS14_INSA_18SM100_TMA_2SM_LOADES1F_vEEEENS_8epilogue10collective18CollectiveEpilogueINS1K_23Sm100TmaWarpSpecializedILi4ELi2ELi16ELb1ELb0EEEJNSB_IJSI_SI_SK_EEENSB_IJNSV_ISI_SE_EENSV_INSC_ILi16EEESE_EEEEESM_NSB_IJNSB_IJlllEEESE_SX_EEESM_S1V_NS1K_6fusion15FusionCallbacksIS1O_NS1W_17LinearCombinationISM_fSM_fLNS_15FloatRoundStyleE2EEES1P_S1T_JEEENSA_5SM1004TMEM4LOAD26SM100_TMEM_LOAD_32dp32b16xENSA_20SM90_TMA_LOAD_IM2COLENS16_INS17_ILi2ELi4ELi3EEES1A_NSV_INSB_IJS1B_S1R_EEENSB_IJS1R_SE_EEEEEEENSA_39AutoVectorizingCopyWithAssumedAlignmentILi128EEENSA_21SM90_TMA_STORE_IM2COLES2B_S2D_S2D_EEEvvEEEEvNT_6ParamsE:
        .type           _ZN7cutlass13device_kernelINS_4conv6kernel13ConvUniversalINS1_16ConvProblemShapeILNS1_8OperatorE0ELi2EEENS1_10collective14CollectiveConvINS1_47MainloopSm100TmaUmmaWarpSpecializedImplicitGemmILS5_0ELi8ELi2ELi1ELi2EN4cute5tupleIJNSA_1CILi2EEENSC_ILi1EEESE_EEEEENSB_IJNSC_ILi256EEENSC_ILi128EEENSB_IJNSC_ILi32EEEEEEEEENS_10tfloat32_tESM_NSA_8TiledMMAINSA_8MMA_AtomIJNSA_23SM100_MMA_TF32_2x1SM_SSISM_SM_fLi256ELi128ELNSA_4UMMA5MajorE0ELSR_0ELNSQ_7ScaleInE0ELSS_0EEEEEENSA_6LayoutINSB_IJSE_SE_SE_EEENSB_IJNSC_ILi0EEESX_SX_EEEEENSB_IJNSA_10UnderscoreES10_S10_EEEEENS7_6detail27Sm100ImplicitGemmTileTraitsINSA_25SM100_TMA_2SM_LOAD_IM2COLENSA_14ComposedLayoutINSA_7SwizzleILi3ELi4ELi3EEENSA_18smem_ptr_flag_bitsILi32EEENSV_INSB_IJNSC_ILi8EEESJ_EEENSB_IJSJ_SE_EEEEEEEvEENS14_INSA_18SM100_TMA_2SM_LOADES1F_vEEEENS_8epilogue10collective18CollectiveEpilogueINS1K_23Sm100TmaWarpSpecializedILi4ELi2ELi16ELb1ELb0EEEJNSB_IJSI_SI_SK_EEENSB_IJNSV_ISI_SE_EENSV_INSC_ILi16EEESE_EEEEESM_NSB_IJNSB_IJlllEEESE_SX_EEESM_S1V_NS1K_6fusion15FusionCallbacksIS1O_NS1W_17LinearCombinationISM_fSM_fLNS_15FloatRoundStyleE2EEES1P_S1T_JEEENSA_5SM1004TMEM4LOAD26SM100_TMEM_LOAD_32dp32b16xENSA_20SM90_TMA_LOAD_IM2COLENS16_INS17_ILi2ELi4ELi3EEES1A_NSV_INSB_IJS1B_S1R_EEENSB_IJS1R_SE_EEEEEEENSA_39AutoVectorizingCopyWithAssumedAlignmentILi128EEENSA_21SM90_TMA_STORE_IM2COLES2B_S2D_S2D_EEEvvEEEEvNT_6ParamsE,@function
        .size           _ZN7cutlass13device_kernelINS_4conv6kernel13ConvUniversalINS1_16ConvProblemShapeILNS1_8OperatorE0ELi2EEENS1_10collective14CollectiveConvINS1_47MainloopSm100TmaUmmaWarpSpecializedImplicitGemmILS5_0ELi8ELi2ELi1ELi2EN4cute5tupleIJNSA_1CILi2EEENSC_ILi1EEESE_EEEEENSB_IJNSC_ILi256EEENSC_ILi128EEENSB_IJNSC_ILi32EEEEEEEEENS_10tfloat32_tESM_NSA_8TiledMMAINSA_8MMA_AtomIJNSA_23SM100_MMA_TF32_2x1SM_SSISM_SM_fLi256ELi128ELNSA_4UMMA5MajorE0ELSR_0ELNSQ_7ScaleInE0ELSS_0EEEEEENSA_6LayoutINSB_IJSE_SE_SE_EEENSB_IJNSC_ILi0EEESX_SX_EEEEENSB_IJNSA_10UnderscoreES10_S10_EEEEENS7_6detail27Sm100ImplicitGemmTileTraitsINSA_25SM100_TMA_2SM_LOAD_IM2COLENSA_14ComposedLayoutINSA_7SwizzleILi3ELi4ELi3EEENSA_18smem_ptr_flag_bitsILi32EEENSV_INSB_IJNSC_ILi8EEESJ_EEENSB_IJSJ_SE_EEEEEEEvEENS14_INSA_18SM100_TMA_2SM_LOADES1F_vEEEENS_8epilogue10collective18CollectiveEpilogueINS1K_23Sm100TmaWarpSpecializedILi4ELi2ELi16ELb1ELb0EEEJNSB_IJSI_SI_SK_EEENSB_IJNSV_ISI_SE_EENSV_INSC_ILi16EEESE_EEEEESM_NSB_IJNSB_IJlllEEESE_SX_EEESM_S1V_NS1K_6fusion15FusionCallbacksIS1O_NS1W_17LinearCombinationISM_fSM_fLNS_15FloatRoundStyleE2EEES1P_S1T_JEEENSA_5SM1004TMEM4LOAD26SM100_TMEM_LOAD_32dp32b16xENSA_20SM90_TMA_LOAD_IM2COLENS16_INS17_ILi2ELi4ELi3EEES1A_NSV_INSB_IJS1B_S1R_EEENSB_IJS1R_SE_EEEEEEENSA_39AutoVectorizingCopyWithAssumedAlignmentILi128EEENSA_21SM90_TMA_STORE_IM2COLES2B_S2D_S2D_EEEvvEEEEvNT_6ParamsE,(.L_x_243 - _ZN7cutlass13device_kernelINS_4conv6kernel13ConvUniversalINS1_16ConvProblemShapeILNS1_8OperatorE0ELi2EEENS1_10collective14CollectiveConvINS1_47MainloopSm100TmaUmmaWarpSpecializedImplicitGemmILS5_0ELi8ELi2ELi1ELi2EN4cute5tupleIJNSA_1CILi2EEENSC_ILi1EEESE_EEEEENSB_IJNSC_ILi256EEENSC_ILi128EEENSB_IJNSC_ILi32EEEEEEEEENS_10tfloat32_tESM_NSA_8TiledMMAINSA_8MMA_AtomIJNSA_23SM100_MMA_TF32_2x1SM_SSISM_SM_fLi256ELi128ELNSA_4UMMA5MajorE0ELSR_0ELNSQ_7ScaleInE0ELSS_0EEEEEENSA_6LayoutINSB_IJSE_SE_SE_EEENSB_IJNSC_ILi0EEESX_SX_EEEEENSB_IJNSA_10UnderscoreES10_S10_EEEEENS7_6detail27Sm100ImplicitGemmTileTraitsINSA_25SM100_TMA_2SM_LOAD_IM2COLENSA_14ComposedLayoutINSA_7SwizzleILi3ELi4ELi3EEENSA_18smem_ptr_flag_bitsILi32EEENSV_INSB_IJNSC_ILi8EEESJ_EEENSB_IJSJ_SE_EEEEEEEvEENS14_INSA_18SM100_TMA_2SM_LOADES1F_vEEEENS_8epilogue10collective18CollectiveEpilogueINS1K_23Sm100TmaWarpSpecializedILi4ELi2ELi16ELb1ELb0EEEJNSB_IJSI_SI_SK_EEENSB_IJNSV_ISI_SE_EENSV_INSC_ILi16EEESE_EEEEESM_NSB_IJNSB_IJlllEEESE_SX_EEESM_S1V_NS1K_6fusion15FusionCallbacksIS1O_NS1W_17LinearCombinationISM_fSM_fLNS_15FloatRoundStyleE2EEES1P_S1T_JEEENSA_5SM1004TMEM4LOAD26SM100_TMEM_LOAD_32dp32b16xENSA_20SM90_TMA_LOAD_IM2COLENS16_INS17_ILi2ELi4ELi3EEES1A_NSV_INSB_IJS1B_S1R_EEENSB_IJS1R_SE_EEEEEEENSA_39AutoVectorizingCopyWithAssumedAlignmentILi128EEENSA_21SM90_TMA_STORE_IM2COLES2B_S2D_S2D_EEEvvEEEEvNT_6ParamsE)
        .other          _ZN7cutlass13device_kernelINS_4conv6kernel13ConvUniversalINS1_16ConvProblemShapeILNS1_8OperatorE0ELi2EEENS1_10collective14CollectiveConvINS1_47MainloopSm100TmaUmmaWarpSpecializedImplicitGemmILS5_0ELi8ELi2ELi1ELi2EN4cute5tupleIJNSA_1CILi2EEENSC_ILi1EEESE_EEEEENSB_IJNSC_ILi256EEENSC_ILi128EEENSB_IJNSC_ILi32EEEEEEEEENS_10tfloat32_tESM_NSA_8TiledMMAINSA_8MMA_AtomIJNSA_23SM100_MMA_TF32_2x1SM_SSISM_SM_fLi256ELi128ELNSA_4UMMA5MajorE0ELSR_0ELNSQ_7ScaleInE0ELSS_0EEEEEENSA_6LayoutINSB_IJSE_SE_SE_EEENSB_IJNSC_ILi0EEESX_SX_EEEEENSB_IJNSA_10UnderscoreES10_S10_EEEEENS7_6detail27Sm100ImplicitGemmTileTraitsINSA_25SM100_TMA_2SM_LOAD_IM2COLENSA_14ComposedLayoutINSA_7SwizzleILi3ELi4ELi3EEENSA_18smem_ptr_flag_bitsILi32EEENSV_INSB_IJNSC_ILi8EEESJ_EEENSB_IJSJ_SE_EEEEEEEvEENS14_INSA_18SM100_TMA_2SM_LOADES1F_vEEEENS_8epilogue10collective18CollectiveEpilogueINS1K_23Sm100TmaWarpSpecializedILi4ELi2ELi16ELb1ELb0EEEJNSB_IJSI_SI_SK_EEENSB_IJNSV_ISI_SE_EENSV_INSC_ILi16EEESE_EEEEESM_NSB_IJNSB_IJlllEEESE_SX_EEESM_S1V_NS1K_6fusion15FusionCallbacksIS1O_NS1W_17LinearCombinationISM_fSM_fLNS_15FloatRoundStyleE2EEES1P_S1T_JEEENSA_5SM1004TMEM4LOAD26SM100_TMEM_LOAD_32dp32b16xENSA_20SM90_TMA_LOAD_IM2COLENS16_INS17_ILi2ELi4ELi3EEES1A_NSV_INSB_IJS1B_S1R_EEENSB_IJS1R_SE_EEEEEEENSA_39AutoVectorizingCopyWithAssumedAlignmentILi128EEENSA_21SM90_TMA_STORE_IM2COLES2B_S2D_S2D_EEEvvEEEEvNT_6ParamsE,@"STO_CUDA_ENTRY STV_DEFAULT"
_ZN7cutlass13device_kernelINS_4conv6kernel13ConvUniversalINS1_16ConvProblemShapeILNS1_8OperatorE0ELi2EEENS1_10collective14CollectiveConvINS1_47MainloopSm100TmaUmmaWarpSpecializedImplicitGemmILS5_0ELi8ELi2ELi1ELi2EN4cute5tupleIJNSA_1CILi2EEENSC_ILi1EEESE_EEEEENSB_IJNSC_ILi256EEENSC_ILi128EEENSB_IJNSC_ILi32EEEEEEEEENS_10tfloat32_tESM_NSA_8TiledMMAINSA_8MMA_AtomIJNSA_23SM100_MMA_TF32_2x1SM_SSISM_SM_fLi256ELi128ELNSA_4UMMA5MajorE0ELSR_0ELNSQ_7ScaleInE0ELSS_0EEEEEENSA_6LayoutINSB_IJSE_SE_SE_EEENSB_IJNSC_ILi0EEESX_SX_EEEEENSB_IJNSA_10UnderscoreES10_S10_EEEEENS7_6detail27Sm100ImplicitGemmTileTraitsINSA_25SM100_TMA_2SM_LOAD_IM2COLENSA_14ComposedLayoutINSA_7SwizzleILi3ELi4ELi3EEENSA_18smem_ptr_flag_bitsILi32EEENSV_INSB_IJNSC_ILi8EEESJ_EEENSB_IJSJ_SE_EEEEEEEvEENS14_INSA_18SM100_TMA_2SM_LOADES1F_vEEEENS_8epilogue10collective18CollectiveEpilogueINS1K_23Sm100TmaWarpSpecializedILi4ELi2ELi16ELb1ELb0EEEJNSB_IJSI_SI_SK_EEENSB_IJNSV_ISI_SE_EENSV_INSC_ILi16EEESE_EEEEESM_NSB_IJNSB_IJlllEEESE_SX_EEESM_S1V_NS1K_6fusion15FusionCallbacksIS1O_NS1W_17LinearCombinationISM_fSM_fLNS_15FloatRoundStyleE2EEES1P_S1T_JEEENSA_5SM1004TMEM4LOAD26SM100_TMEM_LOAD_32dp32b16xENSA_20SM90_TMA_LOAD_IM2COLENS16_INS17_ILi2ELi4ELi3EEES1A_NSV_INSB_IJS1B_S1R_EEENSB_IJS1R_SE_EEEEEEENSA_39AutoVectorizingCopyWithAssumedAlignmentILi128EEENSA_21SM90_TMA_STORE_IM2COLES2B_S2D_S2D_EEEvvEEEEvNT_6ParamsE:
[----:B------:R-:W1:Y:S01]  /*0000*/  LDC R1, c[0x0][0x37c] ;  /* 0x0000df00ff017b82 */ /* 0x000e620000000800 */
[----:B------:R-:W2:Y:S01]  /*0010*/  S2R R56, SR_TID.X ;  /* 0x0000000000387919 */ /* 0x000ea20000002100 */
[----:B------:R-:W3:Y:S06]  /*0020*/  LDCU.64 UR8, c[0x0][0x890] ;  /* 0x00011200ff0877ac */ /* 0x000eec0008000a00 */
[----:B------:R-:W4:Y:S01]  /*0030*/  S2UR UR4, SR_CgaCtaId ;  /* 0x00000000000479c3 */ /* 0x000f220000008800 */
[----:B-1----:R-:W-:Y:S01]  /*0040*/  VIADD R1, R1, 0xfffffff8 ;  /* 0xfffffff801017836 */ /* 0x002fe20000000000 */
[----:B------:R-:W-:-:S02]  /*0050*/  PRMT R58, RZ, 0x7610, R58 ;  /* 0x00007610ff3a7816 */ /* 0x000fc4000000003a */
[----:B------:R-:W-:Y:S02]  /*0060*/  ELECT P1, URZ, PT ;  /* 0x0000000000ff782f */ /* 0x000fe40003820000 */
[----:B------:R-:W-:Y:S01]  /*0070*/  R2UR UR48, R1 ;  /* 0x00000000013072ca */ /* 0x000fe200000e0000 */
[----:B---3--:R-:W-:-:S04]  /*0080*/  UISETP.NE.U32.AND UP0, UPT, UR8, URZ, UPT ;  /* 0x000000ff0800728c */ /* 0x008fc8000bf05070 */
[----:B------:R-:W-:Y:S02]  /*0090*/  UISETP.NE.AND.EX UP0, UPT, UR9, URZ, UPT, UP0 ;  /* 0x000000ff0900728c */ /* 0x000fe4000bf05300 */
[----:B----4-:R-:W-:Y:S02]  /*00a0*/  ULOP3.LUT UR38, UR4, 0x1, URZ, 0xc0, !UPT ;  /* 0x0000000104267892 */ /* 0x010fe4000f8ec0ff */
[----:B------:R-:W-:Y:S01]  /*00b0*/  ULOP3.LUT UR37, UR4, 0x1, URZ, 0x3c, !UPT ;  /* 0x0000000104257892 */ /* 0x000fe2000f8e3cff */
[----:B--2---:R-:W-:-:S05]  /*00c0*/  SHF.R.U32.HI R59, RZ, 0x5, R56 ;  /* 0x00000005ff3b7819 */ /* 0x004fca0000011638 */
[----:B------:R-:W1:Y:S02]  /*00d0*/  SHFL.IDX PT, R0, R59, RZ, 0x1f ;  /* 0x00001fff3b007589 */ /* 0x000e6400000e0000 */
[----:B-1----:R-:W-:Y:S01]  /*00e0*/  R2UR UR18, R0 ;  /* 0x00000000001272ca */ /* 0x002fe200000e0000 */
[----:B------:R-:W-:-:S14]  /*00f0*/  BRA.U UP0, `(.L_x_0) ;  /* 0x0000000100307547 */ /* 0x000fdc000b800000 */
[----:B------:R-:W1:Y:S02]  /*0100*/  LDCU.64 UR4, c[0x0][0x888] ;  /* 0x00011100ff0477ac */ /* 0x000e640008000a00 */
[----:B-1----:R-:W-:-:S04]  /*0110*/  UISETP.NE.U32.AND UP0, UPT, UR4, URZ, UPT ;  /* 0x000000ff0400728c */ /* 0x002fc8000bf05070 */
[----:B------:R-:W-:-:S09]  /*0120*/  UISETP.NE.AND.EX UP0, UPT, UR5, URZ, UPT, UP0 ;  /* 0x000000ff0500728c */ /* 0x000fd2000bf05300 */
[----:B------:R-:W-:Y:S05]  /*0130*/  BRA.U !UP0, `(.L_x_1) ;  /* 0x0000000108147547 */ /* 0x000fea000b800000 */
[----:B------:R-:W1:Y:S01]  /*0140*/  LDC.64 R2, c[0x0][0x888] ;  /* 0x00022200ff027b82 */ /* 0x000e620000000a00 */
[----:B------:R-:W1:Y:S02]  /*0150*/  LDCU.64 UR4, c[0x0][0x358] ;  /* 0x00006b00ff0477ac */ /* 0x000e640008000a00 */
[----:B-1----:R1:W5:Y:S01]  /*0160*/  LDG.E R27, desc[UR4][R2.64] ;  /* 0x00000004021b7981 */ /* 0x002362000c1e1900 */
[----:B------:R-:W-:Y:S01]  /*0170*/  HFMA2 R58, -RZ, RZ, 0, 5.9604644775390625e-08 ;  /* 0x00000001ff3a7431 */ /* 0x000fe200000001ff */
[----:B------:R-:W-:Y:S05]  /*0180*/  BRA `(.L_x_0) ;  /* 0x00000000000c7947 */ /* 0x000fea0003800000 */
.L_x_1:
[----:B------:R-:W1:Y:S01]  /*0190*/  LDCU UR4, c[0x0][0x880] ;  /* 0x00011000ff0477ac */ /* 0x000e620008000800 */
[----:B------:R-:W-:Y:S01]  /*01a0*/  HFMA2 R58, -RZ, RZ, 0, 5.9604644775390625e-08 ;  /* 0x00000001ff3a7431 */ /* 0x000fe200000001ff */
[----:B-1----:R-:W-:-:S07]  /*01b0*/  MOV R27, UR4 ;  /* 0x00000004001b7c02 */ /* 0x002fce0008000f00 */
.L_x_0:
[----:B------:R-:W2:Y:S02]  /*01c0*/  LDCU.64 UR4, c[0x0][0x8b0] ;  /* 0x00011600ff0477ac */ /* 0x000ea40008000a00 */
[----:B--2---:R-:W-:-:S04]  /*01d0*/  UISETP.NE.U32.AND UP0, UPT, UR4, URZ, UPT ;  /* 0x000000ff0400728c */ /* 0x004fc8000bf05070 */
[----:B------:R-:W-:-:S09]  /*01e0*/  UISETP.NE.AND.EX UP0, UPT, UR5, URZ, UPT, UP0 ;  /* 0x000000ff0500728c */ /* 0x000fd2000bf05300 */
[----:B------:R-:W-:Y:S05]  /*01f0*/  BRA.U UP0, `(.L_x_2) ;  /* 0x0000000100287547 */ /* 0x000fea000b800000 */
[----:B------:R-:W2:Y:S02]  /*0200*/  LDCU.64 UR4, c[0x0][0x8a8] ;  /* 0x00011500ff0477ac */ /* 0x000ea40008000a00 */
[----:B--2---:R-:W-:-:S04]  /*0210*/  UISETP.NE.U32.AND UP0, UPT, UR4, URZ, UPT ;  /* 0x000000ff0400728c */ /* 0x004fc8000bf05070 */
[----:B------:R-:W-:-:S09]  /*0220*/  UISETP.NE.AND.EX UP0, UPT, UR5, URZ, UPT, UP0 ;  /* 0x000000ff0500728c */ /* 0x000fd2000bf05300 */
[----:B------:R-:W-:Y:S05]  /*0230*/  BRA.U !UP0, `(.L_x_3) ;  /* 0x0000000108107547 */ /* 0x000fea000b800000 */
[----:B------:R-:W2:Y:S01]  /*0240*/  LDC.64 R24, c[0x0][0x8a8] ;  /* 0x00022a00ff187b82 */ /* 0x000ea20000000a00 */
[----:B------:R-:W2:Y:S02]  /*0250*/  LDCU.64 UR4, c[0x0][0x358] ;  /* 0x00006b00ff0477ac */ /* 0x000ea40008000a00 */
[----:B--2---:R2:W5:Y:S01]  /*0260*/  LDG.E R24, desc[UR4][R24.64] ;  /* 0x0000000418187981 */ /* 0x004562000c1e1900 */
[----:B------:R-:W-:Y:S05]  /*0270*/  BRA `(.L_x_2) ;  /* 0x0000000000087947 */ /* 0x000fea0003800000 */
.L_x_3:
[----:B------:R-:W2:Y:S02]  /*0280*/  LDCU UR4, c[0x0][0x8a0] ;  /* 0x00011400ff0477ac */ /* 0x000ea40008000800 */
[----:B--2---:R-:W-:Y:S02]  /*0290*/  MOV R24, UR4 ;  /* 0x0000000400187c02 */ /* 0x004fe40008000f00 */
.L_x_2:
[----:B------:R-:W-:Y:S01]  /*02a0*/  IMAD.U32 R0, RZ, RZ, UR18 ;  /* 0x00000012ff007e24 */ /* 0x000fe2000f8e00ff */
[----:B------:R-:W-:Y:S04]  /*02b0*/  BSSY.RECONVERGENT B0, `(.L_x_4) ;  /* 0x000000c000007945 */ /* 0x000fe80003800200 */
[C---:B------:R-:W-:Y:S02]  /*02c0*/  ISETP.NE.OR P2, PT, R0.reuse, 0x1, !P1 ;  /* 0x000000010000780c */ /* 0x040fe40004f45670 */
[----:B------:R-:W-:-:S11]  /*02d0*/  ISETP.NE.OR P0, PT, R0, 0x3, !P1 ;  /* 0x000000030000780c */ /* 0x000fd60004f05670 */
[----:B------:R-:W-:Y:S05]  /*02e0*/  @P2 BRA `(.L_x_5) ;  /* 0x0000000000202947 */ /* 0x000fea0003800000 */
[----:B------:R-:W3:Y:S02]  /*02f0*/  LDCU.64 UR4, c[0x0][0x348] ;  /* 0x00006900ff0477ac */ /* 0x000ee40008000a00 */
[----:B---3--:R-:W-:Y:S02]  /*0300*/  UIADD3 UR6, UP1, UPT, UR4, 0x80, URZ ;  /* 0x0000008004067890 */ /* 0x008fe4000ff3e0ff */
[----:B------:R-:W-:Y:S02]  /*0310*/  UIADD3 UR4, UP0, UPT, UR4, 0x180, URZ ;  /* 0x0000018004047890 */ /* 0x000fe4000ff1e0ff */
[----:B------:R-:W-:Y:S02]  /*0320*/  UIADD3.X UR7, UPT, UPT, URZ, UR5, URZ, UP1, !UPT ;  /* 0x00000005ff077290 */ /* 0x000fe40008ffe4ff */
[----:B------:R-:W-:-:S07]  /*0330*/  UIADD3.X UR5, UPT, UPT, URZ, UR5, URZ, UP0, !UPT ;  /* 0x00000005ff057290 */ /* 0x000fce00087fe4ff */
[----:B------:R3:W-:Y:S02]  /*0340*/  UTMACCTL.PF [UR6] ;  /* 0x00000000060079b9 */ /* 0x0007e40008040000 */
[----:B------:R3:W-:Y:S02]  /*0350*/  UTMACCTL.PF [UR4] ;  /* 0x00000000040079b9 */ /* 0x0007e40008040000 */
[----:B---3--:R-:W-:Y:S01]  /*0360*/  NOP ;  /* 0x0000000000007918 */ /* 0x008fe20000000000 */
.L_x_5:
[----:B------:R-:W-:Y:S05]  /*0370*/  BSYNC.RECONVERGENT B0 ;  /* 0x0000000000007941 */ /* 0x000fea0003800200 */
.L_x_4:
[----:B------:R-:W-:Y:S04]  /*0380*/  BSSY.RECONVERGENT B0, `(.L_x_6) ;  /* 0x000000a000007945 */ /* 0x000fe80003800200 */
        /* <DEDUP_REMOVED lines=9> */
.L_x_7:
[----:B------:R-:W-:Y:S05]  /*0420*/  BSYNC.RECONVERGENT B0 ;  /* 0x0000000000007941 */ /* 0x000fea0003800200 */
.L_x_6:
[----:B------:R-:W3:Y:S01]  /*0430*/  LDCU.64 UR4, c[0x0][0x888] ;  /* 0x00011100ff0477ac */ /* 0x000ee20008000a00 */
[----:B------:R-:W-:Y:S02]  /*0440*/  UISETP.EQ.U32.AND UP2, UPT, UR8, URZ, UPT ;  /* 0x000000ff0800728c */ /* 0x000fe4000bf42070 */
[----:B------:R-:W-:Y:S02]  /*0450*/  UPLOP3.LUT UP3, UPT, UPT, UPT, UPT, 0x80, 0x8 ;  /* 0x000000000008789c */ /* 0x000fe40003f6f070 */
[----:B---3--:R-:W-:-:S04]  /*0460*/  UISETP.NE.U32.AND UP0, UPT, UR4, URZ, UPT ;  /* 0x000000ff0400728c */ /* 0x008fc8000bf05070 */
[----:B------:R-:W-:-:S04]  /*0470*/  UISETP.NE.AND.EX UP1, UPT, UR5, URZ, UPT, UP0 ;  /* 0x000000ff0500728c */ /* 0x000fc8000bf25300 */
[----:B------:R-:W-:-:S04]  /*0480*/  UISETP.EQ.OR.EX UP4, UPT, UR9, URZ, !UP1, UP2 ;  /* 0x000000ff0900728c */ /* 0x000fc8000cf82720 */
[----:B------:R-:W-:-:S06]  /*0490*/  UP2UR UR4, UPR, URZ, 0x10 ;  /* 0x00000010ff047883 */ /* 0x000fcc0008000000 */
[----:B------:R-:W-:Y:S01]  /*04a0*/  MOV R68, UR4 ;  /* 0x0000000400447c02 */ /* 0x000fe20008000f00 */
[----:B------:R-:W-:Y:S06]  /*04b0*/  BRA.U !UP4, `(.L_x_8) ;  /* 0x000000010c207547 */ /* 0x000fec000b800000 */
[----:B------:R-:W-:Y:S01]  /*04c0*/  UISETP.NE.U32.AND UP0, UPT, UR8, URZ, UPT ;  /* 0x000000ff0800728c */ /* 0x000fe2000bf05070 */
[----:B-----5:R-:W-:Y:S01]  /*04d0*/  FSETP.NEU.AND P0, PT, R27, RZ, PT ;  /* 0x000000ff1b00720b */ /* 0x020fe20003f0d000 */
[----:B------:R-:W-:Y:S02]  /*04e0*/  USEL UR4, URZ, 0xffffffff, UP1 ;  /* 0xffffffffff047887 */ /* 0x000fe40008800000 */
[----:B------:R-:W-:-:S10]  /*04f0*/  UISETP.NE.AND.EX UP2, UPT, UR9, URZ, UPT, UP0 ;  /* 0x000000ff0900728c */ /* 0x000fd4000bf45300 */
[----:B------:R-:W-:Y:S01]  /*0500*/  VOTEU.ANY UP0, P0 ;  /* 0x0000000000ff7886 */ /* 0x000fe20000000100 */
[----:B------:R-:W-:-:S04]  /*0510*/  @!UP2 USEL UR4, URZ, 0xffffffff, UP0 ;  /* 0xffffffffff04a887 */ /* 0x000fc80008000000 */
[----:B------:R-:W-:-:S04]  /*0520*/  ULOP3.LUT UR4, UR4, 0x1, URZ, 0xc0, !UPT ;  /* 0x0000000104047892 */ /* 0x000fc8000f8ec0ff */
[----:B------:R-:W-:-:S11]  /*0530*/  UISETP.NE.U32.AND UP3, UPT, UR4, 0x1, UPT ;  /* 0x000000010400788c */ /* 0x000fd6000bf65070 */
.L_x_8:
[----:B------:R-:W3:Y:S01]  /*0540*/  SHFL.IDX PT, R0, R59, RZ, 0x1f ;  /* 0x00001fff3b007589 */ /* 0x000ee200000e0000 */
[----:B------:R-:W-:Y:S02]  /*0550*/  UISETP.NE.AND UP5, UPT, UR18, 0x2, UPT ;  /* 0x000000021200788c */ /* 0x000fe4000bfa5270 */
[----:B------:R-:W-:Y:S02]  /*0560*/  UISETP.NE.AND UP0, UPT, UR18, 0x2, UPT ;  /* 0x000000021200788c */ /* 0x000fe4000bf05270 */
[----:B------:R-:W-:Y:S02]  /*0570*/  UISETP.NE.OR UP2, UPT, UR38, URZ, UP5 ;  /* 0x000000ff2600728c */ /* 0x000fe4000af45670 */
[----:B------:R-:W-:-:S04]  /*0580*/  USEL UR68, URZ, 0x1, UP0 ;  /* 0x00000001ff447887 */ /* 0x000fc80008000000 */
[----:B------:R-:W-:Y:S02]  /*0590*/  PLOP3.LUT P3, PT, P1, PT, UP2, 0xae, 0xea ;  /* 0x0000000000ea781c */ /* 0x000fe40000f6f52e */
[----:B---3--:R-:W-:-:S13]  /*05a0*/  ISETP.NE.AND P0, PT, R0, RZ, PT ;  /* 0x000000ff0000720c */ /* 0x008fda0003f05270 */
[----:B------:R-:W-:Y:S05]  /*05b0*/  @P0 BRA `(.L_x_9) ;  /* 0x0000000000680947 */ /* 0x000fea0003800000 */
[----:B------:R-:W3:Y:S01]  /*05c0*/  S2UR UR5, SR_CgaCtaId ;  /* 0x00000000000579c3 */ /* 0x000ee20000008800 */
[----:B------:R-:W-:Y:S01]  /*05d0*/  UMOV UR4, 0x400 ;  /* 0x0000040000047882 */ /* 0x000fe20000000000 */
[----:B------:R-:W-:Y:S01]  /*05e0*/  UMOV UR6, 0x1 ;  /* 0x0000000100067882 */ /* 0x000fe20000000000 */
[----:B------:R-:W-:Y:S01]  /*05f0*/  ELECT P0, URZ, PT ;  /* 0x0000000000ff782f */ /* 0x000fe20003800000 */
[----:B------:R-:W-:-:S04]  /*0600*/  UIADD3 UR6, UPT, UPT, -UR6, 0x100000, URZ ;  /* 0x0010000006067890 */ /* 0x000fc8000fffe1ff */
[----:B------:R-:W-:Y:S02]  /*0610*/  USHF.L.U32 UR7, UR6, 0xb, URZ ;  /* 0x0000000b06077899 */ /* 0x000fe400080006ff */
[----:B------:R-:W-:Y:S02]  /*0620*/  USHF.L.U32 UR6, UR6, 0x1, URZ ;  /* 0x0000000106067899 */ /* 0x000fe400080006ff */
[----:B---3--:R-:W-:Y:S01]  /*0630*/  ULEA UR4, UR5, UR4, 0x18 ;  /* 0x0000000405047291 */ /* 0x008fe2000f8ec0ff */
[----:B------:R-:W3:Y:S11]  /*0640*/  FENCE.VIEW.ASYNC.S ;  /* 0x00000000000073c6 */ /* 0x000ef60000000000 */
[----:B---3--:R3:W4:Y:S01]  /*0650*/  SYNCS.EXCH.64 URZ, [UR4], UR6 ;  /* 0x0000000604ff75b2 */ /* 0x0087220008000100 */
[----:B------:R3:W1:Y:S01]  /*0660*/  SYNCS.EXCH.64 URZ, [UR4+0x40], UR6 ;  /* 0x0000400604ff75b2 */ /* 0x0006620008000100 */
        /* <DEDUP_REMOVED lines=13> */
[----:B------:R3:W1:Y:S02]  /*0740*/  SYNCS.EXCH.64 URZ, [UR4+0x78], UR6 ;  /* 0x0000780604ff75b2 */ /* 0x0006640008000100 */
[----:B---3--:R-:W-:Y:S01]  /*0750*/  NOP ;  /* 0x0000000000007918 */ /* 0x008fe20000000000 */
.L_x_9:
[----:B------:R-:W3:Y:S01]  /*0760*/  SHFL.IDX PT, R0, R59, RZ, 0x1f ;  /* 0x00001fff3b007589 */ /* 0x000ee200000e0000 */
[----:B------:R-:W-:Y:S01]  /*0770*/  NOP ;  /* 0x0000000000007918 */ /* 0x000fe20000000000 */
[----:B---3--:R-:W-:-:S13]  /*0780*/  ISETP.NE.AND P0, PT, R0, 0x1, PT ;  /* 0x000000010000780c */ /* 0x008fda0003f05270 */
[----:B------:R-:W-:Y:S05]  /*0790*/  @P0 BRA `(.L_x_10) ;  /* 0x0000000000580947 */ /* 0x000fea0003800000 */
[----:B------:R-:W3:Y:S01]  /*07a0*/  S2UR UR5, SR_CgaCtaId ;  /* 0x00000000000579c3 */ /* 0x000ee20000008800 */
[----:B------:R-:W-:Y:S01]  /*07b0*/  UMOV UR4, 0x400 ;  /* 0x0000040000047882 */ /* 0x000fe20000000000 */
[----:B------:R-:W-:Y:S01]  /*07c0*/  UMOV UR8, 0x20 ;  /* 0x0000002000087882 */ /* 0x000fe20000000000 */
[----:B------:R-:W-:Y:S01]  /*07d0*/  UMOV UR6, 0x80 ;  /* 0x0000008000067882 */ /* 0x000fe20000000000 */
[----:B------:R-:W-:-:S04]  /*07e0*/  UIADD3 UR8, UPT, UPT, -UR8, 0x100000, URZ ;  /* 0x0010000008087890 */ /* 0x000fc8000fffe1ff */
[----:B------:R-:W-:Y:S02]  /*07f0*/  USHF.L.U32 UR9, UR8, 0xb, URZ ;  /* 0x0000000b08097899 */ /* 0x000fe400080006ff */
[----:B------:R-:W-:Y:S02]  /*0800*/  USHF.L.U32 UR8, UR8, 0x1, URZ ;  /* 0x0000000108087899 */ /* 0x000fe400080006ff */
[----:B------:R-:W-:-:S04]  /*0810*/  UIADD3 UR6, UPT, UPT, -UR6, 0x100000, URZ ;  /* 0x0010000006067890 */ /* 0x000fc8000fffe1ff */
[----:B------:R-:W-:Y:S02]  /*0820*/  USHF.L.U32 UR7, UR6, 0xb, URZ ;  /* 0x0000000b06077899 */ /* 0x000fe400080006ff */
[----:B------:R-:W-:Y:S01]  /*0830*/  USHF.L.U32 UR6, UR6, 0x1, URZ ;  /* 0x0000000106067899 */ /* 0x000fe200080006ff */
[----:B------:R-:W-:Y:S01]  /*0840*/  ELECT P0, URZ, PT ;  /* 0x0000000000ff782f */ /* 0x000fe20003800000 */
[----:B---3--:R-:W-:Y:S01]  /*0850*/  ULEA UR4, UR5, UR4, 0x18 ;  /* 0x0000000405047291 */ /* 0x008fe2000f8ec0ff */
[----:B------:R-:W3:Y:S11]  /*0860*/  FENCE.VIEW.ASYNC.S ;  /* 0x00000000000073c6 */ /* 0x000ef60000000000 */
[----:B---3--:R3:W1:Y:S01]  /*0870*/  SYNCS.EXCH.64 URZ, [UR4+0x80], UR8 ;  /* 0x0000800804ff75b2 */ /* 0x0086620008000100 */
[----:B------:R3:W1:Y:S01]  /*0880*/  SYNCS.EXCH.64 URZ, [UR4+0xa0], UR6 ;  /* 0x0000a00604ff75b2 */ /* 0x0006620008000100 */
[----:B------:R3:W1:Y:S01]  /*0890*/  SYNCS.EXCH.64 URZ, [UR4+0x88], UR8 ;  /* 0x0000880804ff75b2 */ /* 0x0006620008000100 */
[----:B------:R3:W1:Y:S01]  /*08a0*/  SYNCS.EXCH.64 URZ, [UR4+0xa8], UR6 ;  /* 0x0000a80604ff75b2 */ /* 0x0006620008000100 */
[----:B------:R3:W1:Y:S01]  /*08b0*/  SYNCS.EXCH.64 URZ, [UR4+0x90], UR8 ;  /* 0x0000900804ff75b2 */ /* 0x0006620008000100 */
[----:B------:R3:W1:Y:S01]  /*08c0*/  SYNCS.EXCH.64 URZ, [UR4+0xb0], UR6 ;  /* 0x0000b00604ff75b2 */ /* 0x0006620008000100 */
[----:B------:R3:W1:Y:S01]  /*08d0*/  SYNCS.EXCH.64 URZ, [UR4+0x98], UR8 ;  /* 0x0000980804ff75b2 */ /* 0x0006620008000100 */
[----:B------:R3:W1:Y:S01]  /*08e0*/  SYNCS.EXCH.64 URZ, [UR4+0xb8], UR6 ;  /* 0x0000b80604ff75b2 */ /* 0x0006620008000100 */
[----:B------:R-:W-:Y:S01]  /*08f0*/  NOP ;  /* 0x0000000000007918 */ /* 0x000fe20000000000 */
.L_x_10:
[----:B------:R-:W2:Y:S01]  /*0900*/  SHFL.IDX PT, R0, R59, RZ, 0x1f ;  /* 0x00001fff3b007589 */ /* 0x000ea200000e0000 */
[----:B------:R-:W-:Y:S01]  /*0910*/  NOP ;  /* 0x0000000000007918 */ /* 0x000fe20000000000 */
[----:B--2---:R-:W-:-:S13]  /*0920*/  ISETP.NE.AND P0, PT, R0, 0x3, PT ;  /* 0x000000030000780c */ /* 0x004fda0003f05270 */
[----:B------:R-:W-:Y:S05]  /*0930*/  @P0 BRA `(.L_x_11) ;  /* 0x0000000000300947 */ /* 0x000fea0003800000 */
[----:B------:R-:W2:Y:S01]  /*0940*/  S2UR UR5, SR_CgaCtaId ;  /* 0x00000000000579c3 */ /* 0x000ea20000008800 */
[----:B---3--:R-:W-:Y:S01]  /*0950*/  UMOV UR4, 0x400 ;  /* 0x0000040000047882 */ /* 0x008fe20000000000 */
[----:B------:R-:W-:Y:S01]  /*0960*/  UMOV UR6, 0x20 ;  /* 0x0000002000067882 */ /* 0x000fe20000000000 */
[----:B------:R-:W-:Y:S01]  /*0970*/  ELECT P0, URZ, PT ;  /* 0x0000000000ff782f */ /* 0x000fe20003800000 */
[----:B------:R-:W-:-:S04]  /*0980*/  UIADD3 UR6, UPT, UPT, -UR6, 0x100000, URZ ;  /* 0x0010000006067890 */ /* 0x000fc8000fffe1ff */
[----:B------:R-:W-:Y:S02]  /*0990*/  USHF.L.U32 UR7, UR6, 0xb, URZ ;  /* 0x0000000b06077899 */ /* 0x000fe400080006ff */
[----:B------:R-:W-:Y:S02]  /*09a0*/  USHF.L.U32 UR6, UR6, 0x1, URZ ;  /* 0x0000000106067899 */ /* 0x000fe400080006ff */
[----:B--2---:R-:W-:Y:S01]  /*09b0*/  ULEA UR4, UR5, UR4, 0x18 ;  /* 0x0000000405047291 */ /* 0x004fe2000f8ec0ff */
[----:B------:R-:W2:Y:S11]  /*09c0*/  FENCE.VIEW.ASYNC.S ;  /* 0x00000000000073c6 */ /* 0x000eb60000000000 */
[----:B--2---:R2:W3:Y:S01]  /*09d0*/  SYNCS.EXCH.64 URZ, [UR4+0xc0], UR6 ;  /* 0x0000c00604ff75b2 */ /* 0x0044e20008000100 */
[----:B------:R2:W1:Y:S01]  /*09e0*/  SYNCS.EXCH.64 URZ, [UR4+0xc8], UR6 ;  /* 0x0000c80604ff75b2 */ /* 0x0004620008000100 */
[----:B------:R-:W-:Y:S01]  /*09f0*/  NOP ;  /* 0x0000000000007918 */ /* 0x000fe20000000000 */
.L_x_11:
[----:B------:R-:W4:Y:S01]  /*0a00*/  SHFL.IDX PT, R0, R59, RZ, 0x1f ;  /* 0x00001fff3b007589 */ /* 0x000f2200000e0000 */
[----:B------:R-:W-:Y:S01]  /*0a10*/  NOP ;  /* 0x0000000000007918 */ /* 0x000fe20000000000 */
[----:B----4-:R-:W-:-:S13]  /*0a20*/  ISETP.NE.AND P0, PT, R0, 0x4, PT ;  /* 0x000000040000780c */ /* 0x010fda0003f05270 */
[----:B------:R-:W-:Y:S05]  /*0a30*/  @P0 BRA `(.L_x_12) ;  /* 0x0000000000440947 */ /* 0x000fea0003800000 */
[----:B------:R-:W4:Y:S01]  /*0a40*/  S2UR UR5, SR_CgaCtaId ;  /* 0x00000000000579c3 */ /* 0x000f220000008800 */
[----:B--23--:R-:W-:Y:S01]  /*0a50*/  UMOV UR4, 0x1e0 ;  /* 0x000001e000047882 */ /* 0x00cfe20000000000 */
[----:B------:R-:W-:Y:S01]  /*0a60*/  UMOV UR6, 0x400 ;  /* 0x0000040000067882 */ /* 0x000fe20000000000 */
[----:B------:R-:W-:Y:S01]  /*0a70*/  USEL UR4, UR4, 0x1a0, UP3 ;  /* 0x000001a004047887 */ /* 0x000fe20009800000 */
[----:B------:R-:W-:Y:S01]  /*0a80*/  UMOV UR8, 0x1 ;  /* 0x0000000100087882 */ /* 0x000fe20000000000 */
[----:B------:R-:W-:Y:S01]  /*0a90*/  ELECT P0, URZ, PT ;  /* 0x0000000000ff782f */ /* 0x000fe20003800000 */
[----:B------:R-:W-:-:S04]  /*0aa0*/  UIADD3 UR8, UPT, UPT, -UR8, 0x100000, URZ ;  /* 0x0010000008087890 */ /* 0x000fc8000fffe1ff */
[----:B------:R-:W-:Y:S02]  /*0ab0*/  USHF.L.U32 UR9, UR8, 0xb, URZ ;  /* 0x0000000b08097899 */ /* 0x000fe400080006ff */
[----:B------:R-:W-:Y:S02]  /*0ac0*/  USHF.L.U32 UR8, UR8, 0x1, URZ ;  /* 0x0000000108087899 */ /* 0x000fe400080006ff */
[----:B----4-:R-:W-:Y:S02]  /*0ad0*/  ULEA UR6, UR5, UR6, 0x18 ;  /* 0x0000000605067291 */ /* 0x010fe4000f8ec0ff */
[----:B------:R-:W-:-:S04]  /*0ae0*/  UIADD3 UR4, UPT, UPT, -UR4, 0x100000, URZ ;  /* 0x0010000004047890 */ /* 0x000fc8000fffe1ff */
[----:B------:R-:W-:Y:S02]  /*0af0*/  USHF.L.U32 UR5, UR4, 0xb, URZ ;  /* 0x0000000b04057899 */ /* 0x000fe400080006ff */
[----:B------:R-:W-:Y:S01]  /*0b00*/  USHF.L.U32 UR4, UR4, 0x1, URZ ;  /* 0x0000000104047899 */ /* 0x000fe200080006ff */
[----:B------:R-:W2:Y:S03]  /*0b10*/  FENCE.VIEW.ASYNC.S ;  /* 0x00000000000073c6 */ /* 0x000ea60000000000 */
[----:B--2---:R4:W2:Y:S08]  /*0b20*/  SYNCS.EXCH.64 URZ, [UR6+0xd0], UR8 ;  /* 0x0000d00806ff75b2 */ /* 0x0048b00008000100 */
[----:B------:R4:W3:Y:S02]  /*0b30*/  SYNCS.EXCH.64 URZ, [UR6+0xd8], UR4 ;  /* 0x0000d80406ff75b2 */ /* 0x0008e40008000100 */
[----:B----4-:R-:W-:Y:S01]  /*0b40*/  NOP ;  /* 0x0000000000007918 */ /* 0x010fe20000000000 */
.L_x_12:
[----:B------:R-:W4:Y:S01]  /*0b50*/  SHFL.IDX PT, R0, R59, RZ, 0x1f ;  /* 0x00001fff3b007589 */ /* 0x000f2200000e0000 */
[----:B------:R-:W-:Y:S01]  /*0b60*/  ISETP.NE.OR P1, PT, RZ, UR18, !P1 ;  /* 0x00000012ff007c0c */ /* 0x000fe2000cf25670 */
[----:B------:R-:W-:Y:S01]  /*0b70*/  NOP ;  /* 0x0000000000007918 */ /* 0x000fe20000000000 */
[----:B----4-:R-:W-:-:S13]  /*0b80*/  ISETP.NE.AND P0, PT, R0, 0x5, PT ;  /* 0x000000050000780c */ /* 0x010fda0003f05270 */
[----:B------:R-:W-:Y:S05]  /*0b90*/  @P0 BRA `(.L_x_13) ;  /* 0x0000000000480947 */ /* 0x000fea0003800000 */
[----:B------:R-:W4:Y:S01]  /*0ba0*/  S2UR UR5, SR_CgaCtaId ;  /* 0x00000000000579c3 */ /* 0x000f220000008800 */
[----:B--23--:R-:W-:Y:S01]  /*0bb0*/  UMOV UR4, 0x400 ;  /* 0x0000040000047882 */ /* 0x00cfe20000000000 */
        /* <DEDUP_REMOVED lines=9> */
[----:B----4-:R-:W-:Y:S01]  /*0c50*/  ULEA UR4, UR5, UR4, 0x18 ;  /* 0x0000000405047291 */ /* 0x010fe2000f8ec0ff */
[----:B------:R-:W2:Y:S11]  /*0c60*/  FENCE.VIEW.ASYNC.S ;  /* 0x00000000000073c6 */ /* 0x000eb60000000000 */
[----:B--2---:R4:W2:Y:S01]  /*0c70*/  SYNCS.EXCH.64 URZ, [UR4+0xe0], UR6 ;  /* 0x0000e00604ff75b2 */ /* 0x0048a20008000100 */
[----:B------:R4:W3:Y:S01]  /*0c80*/  SYNCS.EXCH.64 URZ, [UR4+0xf0], UR8 ;  /* 0x0000f00804ff75b2 */ /* 0x0008e20008000100 */
[----:B------:R4:W1:Y:S01]  /*0c90*/  SYNCS.EXCH.64 URZ, [UR4+0xe8], UR6 ;  /* 0x0000e80604ff75b2 */ /* 0x0008620008000100 */
[----:B------:R4:W1:Y:S02]  /*0ca0*/  SYNCS.EXCH.64 URZ, [UR4+0xf8], UR8 ;  /* 0x0000f80804ff75b2 */ /* 0x0008640008000100 */
[----:B----4-:R-:W-:Y:S01]  /*0cb0*/  NOP ;  /* 0x0000000000007918 */ /* 0x010fe20000000000 */
.L_x_13:
[----:B--23--:R-:W2:Y:S01]  /*0cc0*/  S2UR UR7, SR_CgaCtaId ;  /* 0x00000000000779c3 */ /* 0x00cea20000008800 */
[----:B------:R-:W-:Y:S01]  /*0cd0*/  VOTEU.ALL UP0, P1 ;  /* 0x0000000000ff7886 */ /* 0x000fe20000800000 */
[----:B------:R-:W-:Y:S01]  /*0ce0*/  UMOV UR4, 0x20 ;  /* 0x0000002000047882 */ /* 0x000fe20000000000 */
[----:B------:R-:W-:Y:S01]  /*0cf0*/  NOP ;  /* 0x0000000000007918 */ /* 0x000fe20000000000 */
[----:B-1----:R-:W-:Y:S01]  /*0d00*/  LOP3.LUT R3, R56, 0x1f, RZ, 0xc0, !PT ;  /* 0x0000001f38037812 */ /* 0x002fe200078ec0ff */
[----:B------:R-:W-:Y:S01]  /*0d10*/  UISETP.NE.AND UP4, UPT, UR18, URZ, UPT ;  /* 0x000000ff1200728c */ /* 0x000fe2000bf85270 */
[----:B------:R-:W-:Y:S01]  /*0d20*/  @!UP0 UMOV UR6, 0x400 ;  /* 0x0000040000068882 */ /* 0x000fe20000000000 */
[----:B------:R-:W-:-:S04]  /*0d30*/  @!UP0 UIADD3 UR4, UPT, UPT, -UR4, 0x100000, URZ ;  /* 0x0010000004048890 */ /* 0x000fc8000fffe1ff */
[----:B------:R-:W-:Y:S02]  /*0d40*/  @!UP0 USHF.L.U32 UR5, UR4, 0xb, URZ ;  /* 0x0000000b04058899 */ /* 0x000fe400080006ff */
[----:B------:R-:W-:Y:S02]  /*0d50*/  @!UP0 USHF.L.U32 UR4, UR4, 0x1, URZ ;  /* 0x0000000104048899 */ /* 0x000fe400080006ff */
[----:B--2---:R-:W-:Y:S01]  /*0d60*/  @!UP0 ULEA UR6, UR7, UR6, 0x18 ;  /* 0x0000000607068291 */ /* 0x004fe2000f8ec0ff */
[----:B------:R-:W1:Y:S01]  /*0d70*/  LDCU UR7, c[0x0][0x36c] ;  /* 0x00006d80ff0777ac */ /* 0x000e620008000800 */
[----:B------:R-:W-:Y:S01]  /*0d80*/  VOTEU.ALL UP0, P1 ;  /* 0x0000000000ff7886 */ /* 0x000fe20000800000 */
[----:B------:R-:W2:Y:S09]  /*0d90*/  FENCE.VIEW.ASYNC.S ;  /* 0x00000000000073c6 */ /* 0x000eb20000000000 */
[----:B--2---:R2:W3:Y:S01]  /*0da0*/  @!UP0 SYNCS.EXCH.64 URZ, [UR6+0x100], UR4 ;  /* 0x0001000406ff85b2 */ /* 0x0044e20008000100 */
[----:B-1----:R-:W-:-:S09]  /*0db0*/  UISETP.EQ.U32.AND UP6, UPT, UR7, 0x1, UPT ;  /* 0x000000010700788c */ /* 0x002fd2000bfc2070 */
[----:B--2---:R-:W-:Y:S05]  /*0dc0*/  BRA.U !UP6, `(.L_x_14) ;  /* 0x000000010e087547 */ /* 0x004fea000b800000 */
[----:B---3--:R-:W-:Y:S01]  /*0dd0*/  UCGABAR_ARV ;  /* 0x00000000000079c7 */ /* 0x008fe20008000000 */
[----:B------:R-:W-:Y:S05]  /*0de0*/  BRA `(.L_x_15) ;  /* 0x0000000000047947 */ /* 0x000fea0003800000 */
.L_x_14:
[----:B---3--:R-:W-:Y:S01]  /*0df0*/  NOP ;  /* 0x0000000000007918 */ /* 0x008fe20000000000 */
.L_x_15:
[----:B------:R-:W1:Y:S01]  /*0e00*/  S2UR UR20, SR_CTAID.X ;  /* 0x00000000001479c3 */ /* 0x000e620000002500 */
[----:B------:R-:W-:-:S05]  /*0e10*/  CS2R.32 R67, SR_CgaSize ;  /* 0x0000000000437805 */ /* 0x000fca0000008a00 */
[----:B------:R-:W-:-:S05]  /*0e20*/  IMAD R67, R67, -0xa0, RZ ;  /* 0xffffff6043437824 */ /* 0x000fca00078e02ff */
[----:B------:R-:W-:-:S14]  /*0e30*/  R2UR UR5, R67 ;  /* 0x00000000430572ca */ /* 0x000fdc00000e0000 */
[----:B------:R-:W2:Y:S01]  /*0e40*/  LDCU UR5, c[0x0][UR5+0x2b0] ;  /* 0x00005600050577ac */ /* 0x000ea20008000800 */
[----:B------:R-:W-:-:S05]  /*0e50*/  CS2R.32 R67, SR_CgaSize ;  /* 0x0000000000437805 */ /* 0x000fca0000008a00 */
[----:B------:R-:W-:-:S05]  /*0e60*/  IMAD R67, R67, -0xa0, RZ ;  /* 0xffffff6043437824 */ /* 0x000fca00078e02ff */
[----:B------:R-:W-:-:S14]  /*0e70*/  R2UR UR4, R67 ;  /* 0x00000000430472ca */ /* 0x000fdc00000e0000 */
[----:B------:R-:W3:Y:S01]  /*0e80*/  LDCU UR4, c[0x0][UR4+0x2b4] ;  /* 0x00005680040477ac */ /* 0x000ee20008000800 */
[----:B------:R-:W4:Y:S01]  /*0e90*/  S2UR UR21, SR_CTAID.Y ;  /* 0x00000000001579c3 */ /* 0x000f220000002600 */
[----:B------:R-:W-:-:S05]  /*0ea0*/  CS2R.32 R67, SR_CgaSize ;  /* 0x0000000000437805 */ /* 0x000fca0000008a00 */
[----:B------:R-:W-:-:S05]  /*0eb0*/  IMAD R67, R67, -0xa0, RZ ;  /* 0xffffff6043437824 */ /* 0x000fca00078e02ff */
[----:B------:R-:W-:-:S14]  /*0ec0*/  R2UR UR7, R67 ;  /* 0x00000000430772ca */ /* 0x000fdc00000e0000 */
[----:B------:R-:W3:Y:S01]  /*0ed0*/  LDCU UR7, c[0x0][UR7+0x2a0] ;  /* 0x00005400070777ac */ /* 0x000ee20008000800 */
[----:B------:R-:W-:-:S05]  /*0ee0*/  CS2R.32 R67, SR_CgaSize ;  /* 0x0000000000437805 */ /* 0x000fca0000008a00 */
[----:B------:R-:W-:-:S05]  /*0ef0*/  IMAD R67, R67, -0xa0, RZ ;  /* 0xffffff6043437824 */ /* 0x000fca00078e02ff */
[----:B------:R-:W-:-:S14]  /*0f00*/  R2UR UR8, R67 ;  /* 0x00000000430872ca */ /* 0x000fdc00000e0000 */
[----:B------:R-:W3:Y:S01]  /*0f10*/  LDCU UR8, c[0x0][UR8+0x2a4] ;  /* 0x00005480080877ac */ /* 0x000ee20008000800 */
[----:B------:R-:W3:Y:S01]  /*0f20*/  LDCU UR19, c[0x0][0xb24] ;  /* 0x00016480ff1377ac */ /* 0x000ee20008000800 */
[----:B------:R-:W3:Y:S01]  /*0f30*/  LDCU UR39, c[0x0][0xb24] ;  /* 0x00016480ff2777ac */ /* 0x000ee20008000800 */
[----:B-1----:R-:W-:Y:S01]  /*0f40*/  I2FP.F32.U32 R2, UR20 ;  /* 0x0000001400027c45 */ /* 0x002fe20008201000 */
[----:B------:R-:W1:Y:S04]  /*0f50*/  LDCU UR24, c[0x0][0xb30] ;  /* 0x00016600ff1877ac */ /* 0x000e680008000800 */
[----:B--2---:R-:W-:Y:S01]  /*0f60*/  FMUL R2, R2, UR5 ;  /* 0x0000000502027c20 */ /* 0x004fe20008400000 */
[----:B----4-:R-:W-:-:S05]  /*0f70*/  I2FP.F32.U32 R0, UR21 ;  /* 0x0000001500007c45 */ /* 0x010fca0008201000 */
[----:B------:R-:W2:Y:S01]  /*0f80*/  F2I.U32.TRUNC.NTZ R2, R2 ;  /* 0x0000000200027305 */ /* 0x000ea2000020f000 */
[----:B---3--:R-:W-:-:S07]  /*0f90*/  FMUL R0, R0, UR4 ;  /* 0x0000000400007c20 */ /* 0x008fce0008400000 */
[----:B------:R-:W3:Y:S01]  /*0fa0*/  F2I.U32.TRUNC.NTZ R0, R0 ;  /* 0x0000000000007305 */ /* 0x000ee2000020f000 */
[----:B--2---:R-:W-:Y:S02]  /*0fb0*/  R2UR UR4, R2 ;  /* 0x00000000020472ca */ /* 0x004fe400000e0000 */
[----:B------:R-:W-:Y:S02]  /*0fc0*/  PRMT R2, RZ, 0x7610, R2 ;  /* 0x00007610ff027816 */ /* 0x000fe40000000002 */
[----:B---3--:R-:W-:Y:S02]  /*0fd0*/  R2UR UR6, R0 ;  /* 0x00000000000672ca */ /* 0x008fe400000e0000 */
[----:B------:R-:W-:-:S07]  /*0fe0*/  PRMT R0, RZ, 0x7610, R0 ;  /* 0x00007610ff007816 */ /* 0x000fce0000000000 */
[----:B------:R-:W-:-:S04]  /*0ff0*/  UIADD3 UR5, UPT, UPT, -UR4, URZ, URZ ;  /* 0x000000ff04057290 */ /* 0x000fc8000fffe1ff */
[----:B------:R-:W-:Y:S02]  /*1000*/  UIMAD UR5, UR7, UR5, UR20 ;  /* 0x00000005070572a4 */ /* 0x000fe4000f8e0214 */
[----:B------:R-:W-:-:S04]  /*1010*/  UIADD3 UR4, UPT, UPT, -UR6, URZ, URZ ;  /* 0x000000ff06047290 */ /* 0x000fc8000fffe1ff */
[----:B------:R-:W-:Y:S01]  /*1020*/  IMAD.U32 R67, RZ, RZ, UR5 ;  /* 0x00000005ff437e24 */ /* 0x000fe2000f8e00ff */
[----:B------:R-:W-:-:S06]  /*1030*/  UIMAD UR4, UR8, UR4, UR21 ;  /* 0x00000004080472a4 */ /* 0x000fcc000f8e0215 */
[----:B------:R-:W-:Y:S01]  /*1040*/  IMAD.U32 R66, RZ, RZ, UR4 ;  /* 0x00000004ff427e24 */ /* 0x000fe2000f8e00ff */
[----:B-1----:R-:W-:Y:S06]  /*1050*/  BRA.U UP4, `(.L_x_16) ;  /* 0x0000000104307547 */ /* 0x002fec000b800000 */
[----:B------:R-:W-:Y:S01]  /*1060*/  R2UR UR5, R66 ;  /* 0x00000000420572ca */ /* 0x000fe200000e0000 */
[----:B------:R-:W-:Y:S01]  /*1070*/  UMOV UR7, 0x3 ;  /* 0x0000000300077882 */ /* 0x000fe20000000000 */
[----:B------:R-:W-:-:S11]  /*1080*/  R2UR UR4, R67 ;  /* 0x00000000430472ca */ /* 0x000fd600000e0000 */
[----:B------:R-:W-:-:S04]  /*1090*/  UISETP.NE.AND UP0, UPT, UR5, URZ, UPT ;  /* 0x000000ff0500728c */ /* 0x000fc8000bf05270 */
[----:B------:R-:W-:Y:S02]  /*10a0*/  UISETP.LT.U32.OR UP0, UPT, UR4, 0x2, !UP0 ;  /* 0x000000020400788c */ /* 0x000fe4000c701470 */
[----:B------:R-:W-:Y:S02]  /*10b0*/  ULOP3.LUT UR4, UR4, 0xfffffffe, URZ, 0xc0, !UPT ;  /* 0xfffffffe04047892 */ /* 0x000fe4000f8ec0ff */
[----:B------:R-:W-:Y:S02]  /*10c0*/  USEL UR6, URZ, 0x1, !UP0 ;  /* 0x00000001ff067887 */ /* 0x000fe4000c000000 */
[----:B------:R-:W-:Y:S02]  /*10d0*/  USEL UR5, URZ, 0x2, !UP0 ;  /* 0x00000002ff057887 */ /* 0x000fe4000c000000 */
[----:B------:R-:W-:Y:S02]  /*10e0*/  USHF.L.U32 UR4, UR7, UR4, URZ ;  /* 0x0000000407047299 */ /* 0x000fe400080006ff */
[----:B------:R-:W-:-:S04]  /*10f0*/  UIADD3 UR5, UPT, UPT, UR6, UR5, URZ ;  /* 0x0000000506057290 */ /* 0x000fc8000fffe0ff */
[----:B------:R-:W-:Y:S02]  /*1100*/  IMAD.U32 R0, RZ, RZ, UR4 ;  /* 0x00000004ff007e24 */ /* 0x000fe4000f8e00ff */
[----:B------:R-:W-:-:S07]  /*1110*/  IMAD.U32 R2, RZ, RZ, UR5 ;  /* 0x00000005ff027e24 */ /* 0x000fce000f8e00ff */
.L_x_16:
[----:B------:R-:W1:Y:S01]  /*1120*/  S2UR UR52, SR_CTAID.Z ;  /* 0x00000000003479c3 */ /* 0x000e620000002700 */
[----:B------:R-:W-:Y:S01]  /*1130*/  UISETP.GE.AND UP0, UPT, UR19, 0x1, UPT ;  /* 0x000000011300788c */ /* 0x000fe2000bf06270 */
[----:B------:R-:W-:-:S08]  /*1140*/  UMOV UR51, UR20 ;  /* 0x0000001400337c82 */ /* 0x000fd00008000000 */
[----:B------:R-:W-:Y:S05]  /*1150*/  BRA.U !UP0, `(.L_x_17) ;  /* 0x0000000108d47547 */ /* 0x000fea000b800000 */
[----:B------:R-:W2:Y:S01]  /*1160*/  LDCU.128 UR12, c[0x0][0xb10] ;  /* 0x00016200ff0c77ac */ /* 0x000ea20008000c00 */
[----:B------:R-:W3:Y:S01]  /*1170*/  LDCU UR22, c[0x0][0xb0c] ;  /* 0x00016180ff1677ac */ /* 0x000ee20008000800 */
[----:B------:R-:W4:Y:S01]  /*1180*/  LDCU UR6, c[0x0][0x370] ;  /* 0x00006e00ff0677ac */ /* 0x000f220008000800 */
[----:B------:R-:W1:Y:S01]  /*1190*/  LDCU UR7, c[0x0][0x374] ;  /* 0x00006e80ff0777ac */ /* 0x000e620008000800 */
[----:B------:R-:W1:Y:S01]  /*11a0*/  LDCU UR23, c[0x0][0xb20] ;  /* 0x00016400ff1777ac */ /* 0x000e620008000800 */
[----:B--2---:R-:W-:Y:S02]  /*11b0*/  UIMAD.WIDE.U32 UR4, UR20, UR12, URZ ;  /* 0x0000000c140472a5 */ /* 0x004fe4000f8e00ff */
[----:B---3--:R-:W-:Y:S01]  /*11c0*/  UISETP.NE.AND UP0, UPT, UR22, 0x1, UPT ;  /* 0x000000011600788c */ /* 0x008fe2000bf05270 */
[----:B------:R-:W2:Y:S01]  /*11d0*/  LDCU.64 UR8, c[0x0][0xb28] ;  /* 0x00016500ff0877ac */ /* 0x000ea20008000a00 */
[----:B----4-:R-:W-:-:S03]  /*11e0*/  UIMAD.WIDE.U32 UR10, UR6, UR12, URZ ;  /* 0x0000000c060a72a5 */ /* 0x010fc6000f8e00ff */
[----:B------:R-:W-:Y:S01]  /*11f0*/  UMOV UR4, UR5 ;  /* 0x0000000500047c82 */ /* 0x000fe20008000000 */
[----:B------:R-:W-:Y:S02]  /*1200*/  UISETP.NE.AND UP2, UPT, UR19, 0x1, UPT ;  /* 0x000000011300788c */ /* 0x000fe4000bf45270 */
[----:B------:R-:W-:Y:S01]  /*1210*/  USHF.R.U32.HI UR4, URZ, UR13, UR4 ;  /* 0x0000000dff047299 */ /* 0x000fe20008011604 */
[----:B------:R-:W-:Y:S01]  /*1220*/  UMOV UR10, UR11 ;  /* 0x0000000b000a7c82 */ /* 0x000fe20008000000 */
[----:B------:R-:W-:Y:S02]  /*1230*/  UIMAD.WIDE.U32 UR16, UR21, UR15, URZ ;  /* 0x0000000f151072a5 */ /* 0x000fe4000f8e00ff */
[----:B------:R-:W-:Y:S02]  /*1240*/  USEL UR5, UR20, UR4, !UP0 ;  /* 0x0000000414057287 */ /* 0x000fe4000c000000 */
[----:B------:R-:W-:Y:S02]  /*1250*/  @UP0 USHF.R.U32.HI UR6, URZ, UR13, UR10 ;  /* 0x0000000dff060299 */ /* 0x000fe4000801160a */
[----:B------:R-:W-:-:S02]  /*1260*/  UISETP.NE.AND UP0, UPT, UR14, 0x1, UPT ;  /* 0x000000010e00788c */ /* 0x000fc4000bf05270 */
[----:B-1----:R-:W-:Y:S02]  /*1270*/  UIMAD.WIDE.U32 UR10, UR7, UR15, URZ ;  /* 0x0000000f070a72a5 */ /* 0x002fe4000f8e00ff */
[----:B--2---:R-:W-:Y:S01]  /*1280*/  UIMAD.WIDE.U32 UR12, UR6, UR8, URZ ;  /* 0x00000008060c72a5 */ /* 0x004fe2000f8e00ff */
[----:B------:R-:W-:Y:S01]  /*1290*/  UMOV UR4, UR17 ;  /* 0x0000001100047c82 */ /* 0x000fe20008000000 */
[----:B------:R-:W-:-:S03]  /*12a0*/  UIADD3 UR51, UPT, UPT, -UR5, URZ, URZ ;  /* 0x000000ff05337290 */ /* 0x000fc6000fffe1ff */
[----:B------:R-:W-:Y:S01]  /*12b0*/  UMOV UR10, UR11 ;  /* 0x0000000b000a7c82 */ /* 0x000fe20008000000 */
[----:B------:R-:W-:Y:S02]  /*12c0*/  USHF.R.U32.HI UR4, URZ, UR23, UR4 ;  /* 0x00000017ff047299 */ /* 0x000fe40008011604 */
[----:B------:R-:W-:Y:S01]  /*12d0*/  @UP0 USHF.R.U32.HI UR7, URZ, UR23, UR10 ;  /* 0x00000017ff070299 */ /* 0x000fe2000801160a */
[----:B------:R-:W-:Y:S01]  /*12e0*/  UMOV UR12, UR13 ;  /* 0x0000000d000c7c82 */ /* 0x000fe20008000000 */
[----:B------:R-:W-:Y:S02]  /*12f0*/  USEL UR4, UR21, UR4, !UP0 ;  /* 0x0000000415047287 */ /* 0x000fe4000c000000 */
[----:B------:R-:W-:Y:S02]  /*1300*/  UIMAD.WIDE.U32 UR10, UR7, UR8, URZ ;  /* 0x00000008070a72a5 */ /* 0x000fe4000f8e00ff */
[----:B------:R-:W-:Y:S02]  /*1310*/  @UP2 USHF.R.U32.HI UR6, URZ, UR9, UR12 ;  /* 0x00000009ff062299 */ /* 0x000fe4000801160c */
[----:B------:R-:W-:-:S02]  /*1320*/  UIMAD.WIDE.U32 UR12, UR4, UR8, URZ ;  /* 0x00000008040c72a5 */ /* 0x000fc4000f8e00ff */
[----:B------:R-:W-:Y:S01]  /*1330*/  UIMAD UR51, UR22, UR51, UR20 ;  /* 0x00000033163372a4 */ /* 0x000fe2000f8e0214 */
[----:B------:R-:W-:Y:S02]  /*1340*/  UMOV UR10, UR11 ;  /* 0x0000000b000a7c82 */ /* 0x000fe40008000000 */
[----:B------:R-:W-:Y:S02]  /*1350*/  @UP2 USHF.R.U32.HI UR7, URZ, UR9, UR10 ;  /* 0x00000009ff072299 */ /* 0x000fe4000801160a */
[----:B------:R-:W-:Y:S02]  /*1360*/  UIMAD UR10, UR6, UR19, URZ ;  /* 0x00000013060a72a4 */ /* 0x000fe4000f8e02ff */
[----:B------:R-:W-:-:S04]  /*1370*/  UIMAD UR7, UR7, UR19, URZ ;  /* 0x00000013070772a4 */ /* 0x000fc8000f8e02ff */
[----:B------:R-:W-:-:S03]  /*1380*/  UISETP.GE.AND UP0, UPT, UR4, UR7, UPT ;  /* 0x000000070400728c */ /* 0x000fc6000bf06270 */
[----:B------:R-:W-:Y:S01]  /*1390*/  UMOV UR7, UR13 ;  /* 0x0000000d00077c82 */ /* 0x000fe20008000000 */
[----:B------:R-:W-:Y:S02]  /*13a0*/  UISETP.GE.OR UP0, UPT, UR5, UR10, UP0 ;  /* 0x0000000a0500728c */ /* 0x000fe40008706670 */
[----:B------:R-:W-:Y:S02]  /*13b0*/  UIMAD.WIDE.U32 UR10, UR5, UR8, URZ ;  /* 0x00000008050a72a5 */ /* 0x000fe4000f8e00ff */
[----:B------:R-:W-:Y:S02]  /*13c0*/  USHF.R.U32.HI UR7, URZ, UR9, UR7 ;  /* 0x00000009ff077299 */ /* 0x000fe40008011607 */
[----:B------:R-:W-:Y:S02]  /*13d0*/  UIADD3 UR10, UPT, UPT, -UR4, URZ, URZ ;  /* 0x000000ff040a7290 */ /* 0x000fe4000fffe1ff */
[----:B------:R-:W-:Y:S02]  /*13e0*/  USEL UR7, UR4, UR7, !UP2 ;  /* 0x0000000704077287 */ /* 0x000fe4000d000000 */
[----:B------:R-:W-:Y:S01]  /*13f0*/  UIMAD UR10, UR14, UR10, UR21 ;  /* 0x0000000a0e0a72a4 */ /* 0x000fe2000f8e0215 */
[----:B------:R-:W-:-:S02]  /*1400*/  @!UP0 UMOV UR8, UR11 ;  /* 0x0000000b00088c82 */ /* 0x000fc40008000000 */
[----:B------:R-:W-:Y:S02]  /*1410*/  @!UP0 USHF.R.U32.HI UR8, URZ, UR9, UR8 ;  /* 0x00000009ff088299 */ /* 0x000fe40008011608 */
[----:B------:R-:W-:Y:S02]  /*1420*/  UIADD3 UR9, UPT, UPT, -UR7, URZ, URZ ;  /* 0x000000ff07097290 */ /* 0x000fe4000fffe1ff */
[----:B------:R-:W-:Y:S02]  /*1430*/  @!UP0 USEL UR8, UR5, UR8, !UP2 ;  /* 0x0000000805088287 */ /* 0x000fe4000d000000 */
[----:B------:R-:W-:Y:S02]  /*1440*/  UIMAD UR9, UR19, UR9, UR4 ;  /* 0x00000009130972a4 */ /* 0x000fe4000f8e0204 */
[----:B------:R-:W-:Y:S02]  /*1450*/  @!UP0 UIADD3 UR7, UPT, UPT, UR7, -UR8, URZ ;  /* 0x8000000807078290 */ /* 0x000fe4000fffe0ff */
[----:B------:R-:W-:-:S02]  /*1460*/  @!UP0 UIMAD UR6, UR9, UR6, UR8 ;  /* 0x00000006090682a4 */ /* 0x000fc4000f8e0208 */
[----:B------:R-:W-:-:S04]  /*1470*/  @!UP0 UIMAD UR4, UR7, UR19, UR5 ;  /* 0x00000013070482a4 */ /* 0x000fc8000f8e0205 */
[----:B------:R-:W-:Y:S01]  /*1480*/  UIMAD UR21, UR4, UR14, UR10 ;  /* 0x0000000e041572a4 */ /* 0x000fe2000f8e020a */
[----:B------:R-:W-:Y:S02]  /*1490*/  @!UP0 UMOV UR5, UR6 ;  /* 0x0000000600058c82 */ /* 0x000fe40008000000 */
[----:B------:R-:W-:-:S12]  /*14a0*/  UIMAD UR51, UR5, UR22, UR51 ;  /* 0x00000016053372a4 */ /* 0x000fd8000f8e0233 */
.L_x_17:
[----:B------:R-:W-:-:S09]  /*14b0*/  UISETP.NE.AND UP0, UPT, UR24, 0x1, UPT ;  /* 0x000000011800788c */ /* 0x000fd2000bf05270 */
[----:B------:R-:W-:Y:S05]  /*14c0*/  BRA.U UP0, `(.L_x_18) ;  /* 0x0000000100407547 */ /* 0x000fea000b800000 */
[----:B------:R-:W2:Y:S01]  /*14d0*/  LDCU.128 UR8, c[0x0][0xb10] ;  /* 0x00016200ff0877ac */ /* 0x000ea20008000c00 */
[----:B------:R-:W3:Y:S01]  /*14e0*/  LDCU UR12, c[0x0][0xb0c] ;  /* 0x00016180ff0c77ac */ /* 0x000ee20008000800 */
[----:B------:R-:W4:Y:S01]  /*14f0*/  LDCU UR13, c[0x0][0xb20] ;  /* 0x00016400ff0d77ac */ /* 0x000f220008000800 */
[----:B--2---:R-:W-:Y:S02]  /*1500*/  UIMAD.WIDE.U32 UR4, UR51, UR8, URZ ;  /* 0x00000008330472a5 */ /* 0x004fe4000f8e00ff */
[----:B------:R-:W-:Y:S02]  /*1510*/  UIMAD.WIDE.U32 UR6, UR21, UR11, URZ ;  /* 0x0000000b150672a5 */ /* 0x000fe4000f8e00ff */
[----:B---3--:R-:W-:Y:S02]  /*1520*/  UISETP.NE.AND UP0, UPT, UR12, 0x1, UPT ;  /* 0x000000010c00788c */ /* 0x008fe4000bf05270 */
[----:B------:R-:W-:-:S03]  /*1530*/  USHF.R.U32.HI UR5, URZ, UR9, UR5 ;  /* 0x00000009ff057299 */ /* 0x000fc60008011605 */
[----:B------:R-:W-:Y:S01]  /*1540*/  UMOV UR4, UR7 ;  /* 0x0000000700047c82 */ /* 0x000fe20008000000 */
[----:B------:R-:W-:Y:S02]  /*1550*/  USEL UR5, UR51, UR5, !UP0 ;  /* 0x0000000533057287 */ /* 0x000fe4000c000000 */
[----:B------:R-:W-:Y:S02]  /*1560*/  UISETP.NE.AND UP0, UPT, UR10, 0x1, UPT ;  /* 0x000000010a00788c */ /* 0x000fe4000bf05270 */
[----:B----4-:R-:W-:-:S04]  /*1570*/  USHF.R.U32.HI UR4, URZ, UR13, UR4 ;  /* 0x0000000dff047299 */ /* 0x010fc80008011604 */
[----:B------:R-:W-:-:S04]  /*1580*/  USEL UR4, UR21, UR4, !UP0 ;  /* 0x0000000415047287 */ /* 0x000fc8000c000000 */
[----:B------:R-:W-:Y:S02]  /*1590*/  UIADD3 UR6, UPT, UPT, -UR4, UR5, URZ ;  /* 0x0000000504067290 */ /* 0x000fe4000fffe1ff */
[----:B------:R-:W-:Y:S02]  /*15a0*/  UIADD3 UR4, UPT, UPT, UR4, -UR5, URZ ;  /* 0x8000000504047290 */ /* 0x000fe4000fffe0ff */
[----:B------:R-:W-:Y:S02]  /*15b0*/  UIMAD UR21, UR6, UR10, UR21 ;  /* 0x0000000a061572a4 */ /* 0x000fe4000f8e0215 */
[----:B------:R-:W-:-:S12]  /*15c0*/  UIMAD UR51, UR4, UR12, UR51 ;  /* 0x0000000c043372a4 */ /* 0x000fd8000f8e0233 */
.L_x_18:
[----:B------:R-:W-:Y:S05]  /*15d0*/  BRA.U !UP6, `(.L_x_19) ;  /* 0x000000010e0c7547 */ /* 0x000fea000b800000 */
[----:B------:R-:W-:Y:S01]  /*15e0*/  UCGABAR_WAIT ;  /* 0x0000000000007dc7 */ /* 0x000fe20008000000 */
[----:B------:R-:W-:Y:S01]  /*15f0*/  CCTL.IVALL ;  /* 0x00000000ff00798f */ /* 0x000fe20002000000 */
[----:B------:R-:W-:Y:S05]  /*1600*/  BRA `(.L_x_20) ;  /* 0x0000000000047947 */ /* 0x000fea0003800000 */
.L_x_19:
[----:B------:R-:W-:Y:S06]  /*1610*/  BAR.SYNC.DEFER_BLOCKING 0x0 ;  /* 0x0000000000007b1d */ /* 0x000fec0000010000 */
.L_x_20:
[----:B------:R-:W-:Y:S05]  /*1620*/  BRA.U UP5, `(.L_x_21) ;  /* 0x0000001905847547 */ /* 0x000fea000b800000 */
[----:B------:R-:W2:Y:S01]  /*1630*/  LDCU UR5, c[0x0][0x388] ;  /* 0x00007100ff0577ac */ /* 0x000ea20008000800 */
[----:B------:R-:W-:Y:S01]  /*1640*/  PLOP3.LUT P1, PT, PT, PT, UP3, 0x80, 0x8 ;  /* 0x000000000008781c */ /* 0x000fe20003f2f038 */
[----:B------:R-:W-:Y:S01]  /*1650*/  IMAD.MOV.U32 R2, RZ, RZ, RZ ;  /* 0x000000ffff027224 */ /* 0x000fe200078e00ff */
[----:B------:R-:W-:Y:S01]  /*1660*/  ISETP.EQ.OR P2, PT, R3, RZ, P3 ;  /* 0x000000ff0300720c */ /* 0x000fe20001f42670 */
[----:B------:R-:W3:Y:S01]  /*1670*/  LDCU UR6, c[0x0][0x38c] ;  /* 0x00007180ff0677ac */ /* 0x000ee20008000800 */
[----:B------:R-:W-:Y:S01]  /*1680*/  PLOP3.LUT P1, PT, P1, PT, PT, 0x8, 0x80 ;  /* 0x000000000080781c */ /* 0x000fe20000f2e170 */
[----:B------:R-:W4:Y:S01]  /*1690*/  LDCU UR48, c[0x0][0x390] ;  /* 0x00007200ff3077ac */ /* 0x000f220008000800 */
[----:B------:R-:W-:Y:S01]  /*16a0*/  UISETP.NE.AND UP1, UPT, UR18, URZ, UPT ;  /* 0x000000ff1200728c */ /* 0x000fe2000bf25270 */
[----:B------:R-:W3:Y:S01]  /*16b0*/  LDCU UR47, c[0x0][0x370] ;  /* 0x00006e00ff2f77ac */ /* 0x000ee20008000800 */
[----:B--2---:R-:W-:Y:S01]  /*16c0*/  UIADD3 UR5, UPT, UPT, UR5, 0x1f, URZ ;  /* 0x0000001f05057890 */ /* 0x004fe2000fffe0ff */
[----:B------:R-:W2:Y:S03]  /*16d0*/  LDCU.64 UR36, c[0x0][0x348] ;  /* 0x00006900ff2477ac */ /* 0x000ea60008000a00 */
[----:B------:R-:W-:-:S02]  /*16e0*/  USHF.R.S32.HI UR4, URZ, 0x1f, UR5 ;  /* 0x0000001fff047899 */ /* 0x000fc40008011405 */
[----:B-1----:R-:W-:Y:S02]  /*16f0*/  USHF.L.U32 UR52, UR20, 0x7, URZ ;  /* 0x0000000714347899 */ /* 0x002fe400080006ff */
[----:B------:R-:W-:Y:S02]  /*1700*/  ULEA.HI UR4, UR4, UR5, URZ, 0x5 ;  /* 0x0000000504047291 */ /* 0x000fe4000f8f28ff */
[----:B------:R-:W-:Y:S02]  /*1710*/  USHF.L.U32 UR5, UR20, 0x6, URZ ;  /* 0x0000000614057899 */ /* 0x000fe400080006ff */
[----:B------:R-:W-:Y:S02]  /*1720*/  USHF.R.S32.HI UR4, URZ, 0x5, UR4 ;  /* 0x00000005ff047899 */ /* 0x000fe40008011404 */
[----:B------:R-:W-:Y:S02]  /*1730*/  ULOP3.LUT UR50, UR5, 0x40, URZ, 0xc0, !UPT ;  /* 0x0000004005327892 */ /* 0x000fe4000f8ec0ff */
[----:B---3--:R-:W-:Y:S01]  /*1740*/  UIMAD UR4, UR4, UR6, URZ ;  /* 0x00000006040472a4 */ /* 0x008fe2000f8e02ff */
[----:B------:R-:W1:Y:S03]  /*1750*/  LDCU UR46, c[0x0][0x374] ;  /* 0x00006e80ff2e77ac */ /* 0x000e660008000800 */
[----:B----4-:R-:W-:-:S02]  /*1760*/  UIMAD UR48, UR4, UR48, URZ ;  /* 0x00000030043072a4 */ /* 0x010fc4000f8e02ff */
[----:B------:R-:W-:Y:S02]  /*1770*/  USEL UR33, UR68, 0x2, UP1 ;  /* 0x0000000244217887 */ /* 0x000fe40008800000 */
[----:B------:R-:W-:Y:S02]  /*1780*/  UISETP.NE.AND UP2, UPT, UR48, URZ, UPT ;  /* 0x000000ff3000728c */ /* 0x000fe4000bf45270 */
[----:B------:R-:W-:Y:S01]  /*1790*/  UISETP.LT.U32.AND UP0, UPT, UR48, 0x8, UPT ;  /* 0x000000083000788c */ /* 0x000fe2000bf01070 */
[----:B------:R-:W-:Y:S01]  /*17a0*/  UMOV UR23, 0x1 ;  /* 0x0000000100177882 */ /* 0x000fe20000000000 */
[----:B------:R-:W-:Y:S02]  /*17b0*/  UMOV UR26, URZ ;  /* 0x000000ff001a7c82 */ /* 0x000fe40008000000 */
[----:B------:R-:W-:Y:S01]  /*17c0*/  USEL UR4, UR48, 0x8, UP0 ;  /* 0x0000000830047887 */ /* 0x000fe20008000000 */
[----:B------:R-:W-:Y:S01]  /*17d0*/  UMOV UR27, URZ ;  /* 0x000000ff001b7c82 */ /* 0x000fe20008000000 */
[----:B------:R-:W-:-:S02]  /*17e0*/  UMOV UR34, URZ ;  /* 0x000000ff00227c82 */ /* 0x000fc40008000000 */
[----:B------:R-:W-:Y:S02]  /*17f0*/  UIADD3 UR5, UPT, UPT, UR4, -0x1, URZ ;  /* 0xffffffff04057890 */ /* 0x000fe4000fffe0ff */
[----:B------:R-:W-:Y:S02]  /*1800*/  @!UP2 UIADD3 UR5, UPT, UPT, UR4, URZ, URZ ;  /* 0x000000ff0405a290 */ /* 0x000fe4000fffe0ff */
[----:B------:R-:W-:Y:S02]  /*1810*/  UIADD3 UR45, UPT, UPT, UR48, -UR4, URZ ;  /* 0x80000004302d7290 */ /* 0x000fe4000fffe0ff */
[----:B-12---:R-:W-:-:S12]  /*1820*/  UIADD3 UR49, UPT, UPT, UR5, 0x1, URZ ;  /* 0x0000000105317890 */ /* 0x006fd8000fffe0ff */
.L_x_39:
[----:B------:R-:W1:Y:S01]  /*1830*/  S2UR UR25, SR_CgaCtaId ;  /* 0x00000000001979c3 */ /* 0x000e620000008800 */
[----:B------:R-:W-:Y:S01]  /*1840*/  UMOV UR4, 0x400 ;  /* 0x0000040000047882 */ /* 0x000fe20000000000 */
[----:B------:R-:W-:Y:S01]  /*1850*/  MOV R0, UR23 ;  /* 0x0000001700007c02 */ /* 0x000fe20008000f00 */
[----:B------:R-:W-:Y:S02]  /*1860*/  UISETP.NE.AND UP0, UPT, UR48, URZ, UPT ;  /* 0x000000ff3000728c */ /* 0x000fe4000bf05270 */
[----:B------:R-:W-:Y:S01]  /*1870*/  ULEA UR19, UR21, UR50, 0x7 ;  /* 0x0000003215137291 */ /* 0x000fe2000f8e38ff */
[----:B------:R-:W-:Y:S01]  /*1880*/  SHF.L.U32 R0, R0, 0x1f, RZ ;  /* 0x0000001f00007819 */ /* 0x000fe200000006ff */
[----:B------:R-:W-:Y:S01]  /*1890*/  UMOV UR24, URZ ;  /* 0x000000ff00187c82 */ /* 0x000fe20008000000 */
[----:B------:R-:W-:Y:S01]  /*18a0*/  UMOV UR21, URZ ;  /* 0x000000ff00157c82 */ /* 0x000fe20008000000 */
[----:B------:R-:W-:Y:S01]  /*18b0*/  UMOV UR20, URZ ;  /* 0x000000ff00147c82 */ /* 0x000fe20008000000 */
[----:B-1----:R-:W-:-:S04]  /*18c0*/  ULEA UR25, UR25, UR4, 0x18 ;  /* 0x0000000419197291 */ /* 0x002fc8000f8ec0ff */
[----:B------:R-:W-:-:S09]  /*18d0*/  ULEA UR4, UR26, UR25, 0x3 ;  /* 0x000000191a047291 */ /* 0x000fd2000f8e18ff */
[----:B------:R1:W2:Y:S01]  /*18e0*/  SYNCS.PHASECHK.TRANS64.TRYWAIT P0, [UR4+0x40], R0 ;  /* 0x00004000ff0075a7 */ /* 0x0002a20008001104 */
[----:B------:R-:W-:-:S04]  /*18f0*/  ULEA.HI UR4, UR51, UR51, URZ, 0x1 ;  /* 0x0000003333047291 */ /* 0x000fc8000f8f08ff */
[----:B------:R-:W-:-:S04]  /*1900*/  USHF.L.U32 UR4, UR4, 0x7, URZ ;  /* 0x0000000704047899 */ /* 0x000fc800080006ff */
[----:B------:R-:W-:-:S04]  /*1910*/  ULOP3.LUT UR4, UR4, 0xffffff00, URZ, 0xc0, !UPT ;  /* 0xffffff0004047892 */ /* 0x000fc8000f8ec0ff */
[----:B------:R-:W-:Y:S01]  /*1920*/  ULOP3.LUT UR35, UR4, 0x80, UR52, 0xf8, !UPT ;  /* 0x0000008004237892 */ /* 0x000fe2000f8ef834 */
[----:B------:R-:W-:Y:S11]  /*1930*/  BRA.U !UP0, `(.L_x_22) ;  /* 0x0000000508607547 */ /* 0x000ff6000b800000 */
[----:B------:R-:W3:Y:S01]  /*1940*/  LDCU.128 UR8, c[0x0][0x480] ;  /* 0x00009000ff0877ac */ /* 0x000ee20008000c00 */
[----:B------:R-:W4:Y:S01]  /*1950*/  LDCU.64 UR12, c[0x0][0x490] ;  /* 0x00009200ff0c77ac */ /* 0x000f220008000a00 */
[----:B------:R-:W1:Y:S01]  /*1960*/  LDCU.64 UR20, c[0x0][0x4b0] ;  /* 0x00009600ff1477ac */ /* 0x000e620008000a00 */
[----:B------:R-:W1:Y:S01]  /*1970*/  LDCU.64 UR16, c[0x0][0x4d0] ;  /* 0x00009a00ff1077ac */ /* 0x000e620008000a00 */
[----:B------:R-:W1:Y:S01]  /*1980*/  LDCU UR43, c[0x0][0x390] ;  /* 0x00007200ff2b77ac */ /* 0x000e620008000800 */
[----:B---3--:R-:W-:Y:S02]  /*1990*/  UIMAD.WIDE.U32 UR4, UR35, UR9, URZ ;  /* 0x00000009230472a5 */ /* 0x008fe4000f8e00ff */
[----:B------:R-:W-:Y:S01]  /*19a0*/  UISETP.NE.AND UP0, UPT, UR8, 0x1, UPT ;  /* 0x000000010800788c */ /* 0x000fe2000bf05270 */
[----:B------:R-:W3:Y:S04]  /*19b0*/  LDCU UR44, c[0x0][0x38c] ;  /* 0x00007180ff2c77ac */ /* 0x000ee80008000800 */
[----:B------:R-:W-:Y:S01]  /*19c0*/  UMOV UR4, UR5 ;  /* 0x0000000500047c82 */ /* 0x000fe20008000000 */
[----:B------:R-:W1:Y:S01]  /*19d0*/  LDCU.64 UR14, c[0x0][0x4b8] ;  /* 0x00009700ff0e77ac */ /* 0x000e620008000a00 */
[----:B------:R-:W-:-:S02]  /*19e0*/  USHF.R.U32.HI UR6, URZ, UR10, UR4 ;  /* 0x0000000aff067299 */ /* 0x000fc40008011604 */
[----:B------:R-:W-:Y:S02]  /*19f0*/  UIADD3 UR34, UPT, UPT, UR49, UR27, URZ ;  /* 0x0000001b31227290 */ /* 0x000fe4000fffe0ff */
[----:B------:R-:W-:Y:S02]  /*1a00*/  USEL UR6, UR35, UR6, !UP0 ;  /* 0x0000000623067287 */ /* 0x000fe4000c000000 */
[----:B------:R-:W-:Y:S02]  /*1a10*/  UISETP.NE.AND UP0, UPT, UR11, 0x1, UPT ;  /* 0x000000010b00788c */ /* 0x000fe4000bf05270 */
[----:B----4-:R-:W-:Y:S02]  /*1a20*/  UIMAD.WIDE.U32 UR4, UR6, UR12, URZ ;  /* 0x0000000c060472a5 */ /* 0x010fe4000f8e00ff */
[----:B------:R-:W-:Y:S01]  /*1a30*/  UIADD3 UR7, UPT, UPT, -UR6, URZ, URZ ;  /* 0x000000ff06077290 */ /* 0x000fe2000fffe1ff */
[----:B------:R-:W-:-:S03]  /*1a40*/  UMOV UR24, URZ ;  /* 0x000000ff00187c82 */ /* 0x000fc60008000000 */
[----:B------:R-:W-:Y:S01]  /*1a50*/  UIMAD UR7, UR8, UR7, UR35 ;  /* 0x00000007080772a4 */ /* 0x000fe2000f8e0223 */
[----:B------:R-:W-:Y:S02]  /*1a60*/  UMOV UR4, UR5 ;  /* 0x0000000500047c82 */ /* 0x000fe40008000000 */
[----:B------:R-:W-:Y:S02]  /*1a70*/  USHF.R.U32.HI UR13, URZ, UR13, UR4 ;  /* 0x0000000dff0d7299 */ /* 0x000fe40008011604 */
[----:B------:R-:W4:Y:S02]  /*1a80*/  LDCU.64 UR4, c[0x0][0x4d8] ;  /* 0x00009b00ff0477ac */ /* 0x000f240008000a00 */
[----:B------:R-:W-:-:S04]  /*1a90*/  USEL UR13, UR6, UR13, !UP0 ;  /* 0x0000000d060d7287 */ /* 0x000fc8000c000000 */
[----:B------:R-:W-:-:S04]  /*1aa0*/  UIADD3 UR12, UPT, UPT, -UR13, URZ, URZ ;  /* 0x000000ff0d0c7290 */ /* 0x000fc8000fffe1ff */
[----:B------:R-:W-:Y:S02]  /*1ab0*/  UIMAD UR12, UR11, UR12, UR6 ;  /* 0x0000000c0b0c72a4 */ /* 0x000fe4000f8e0206 */
[----:B-1----:R-:W-:Y:S02]  /*1ac0*/  UIMAD UR11, UR7, UR20, UR16 ;  /* 0x00000014070b72a4 */ /* 0x002fe4000f8e0210 */
[----:B------:R-:W-:Y:S01]  /*1ad0*/  UIMAD UR12, UR12, UR21, UR17 ;  /* 0x000000150c0c72a4 */ /* 0x000fe2000f8e0211 */
[----:B------:R-:W-:Y:S01]  /*1ae0*/  UMOV UR6, UR26 ;  /* 0x0000001a00067c82 */ /* 0x000fe20008000000 */
[----:B------:R-:W-:Y:S01]  /*1af0*/  UMOV UR20, URZ ;  /* 0x000000ff00147c82 */ /* 0x000fe20008000000 */
[----:B---3--:R-:W-:-:S09]  /*1b00*/  UMOV UR21, URZ ;  /* 0x000000ff00157c82 */ /* 0x008fd20008000000 */
.L_x_28:
[----:B------:R-:W-:Y:S01]  /*1b10*/  @!P3 MOV R3, 0xc000 ;  /* 0x0000c0000003b802 */ /* 0x000fe20000000f00 */
[----:B------:R-:W-:Y:S01]  /*1b20*/  ULEA UR9, UR6, UR25, 0x3 ;  /* 0x0000001906097291 */ /* 0x000fe2000f8e18ff */
[----:B-12---:R-:W-:Y:S11]  /*1b30*/  @P0 BRA `(.L_x_23) ;  /* 0x0000000000100947 */ /* 0x006ff60003800000 */
[----:B------:R-:W-:Y:S04]  /*1b40*/  MOV R4, UR23 ;  /* 0x0000001700047c02 */ /* 0x000fe80008000f00 */
[----:B------:R-:W-:Y:S04]  /*1b50*/  SHF.L.U32 R4, R4, 0x1f, RZ ;  /* 0x0000001f04047819 */ /* 0x000fe800000006ff */
[----:B------:R-:W1:Y:S02]  /*1b60*/  SYNCS.PHASECHK.TRANS64.TRYWAIT P0, [UR9+0x40], R4 ;  /* 0x00004004ff0075a7 */ /* 0x000e640008001109 */
[----:B-1----:R-:W-:Y:S05]  /*1b70*/  @!P0 BRA `(.L_x_24) ;  /* 0x000000a400388947 */ /* 0x002fea0003800000 */
.L_x_23:
[----:B------:R2:W-:Y:S01]  /*1b80*/  @!P3 SYNCS.ARRIVE.TRANS64 RZ, [UR9], R3 ;  /* 0x00000003ffffb9a7 */ /* 0x0005e20008000009 */
[----:B------:R-:W-:Y:S04]  /*1b90*/  ULOP3.LUT UR7, UR33, 0x2, URZ, 0xfc, !UPT ;  /* 0x0000000221077892 */ /* 0x000fe8000f8efcff */
[----:B------:R-:W-:Y:S09]  /*1ba0*/  UISETP.NE.AND UP0, UPT, UR7, 0x2, UPT ;  /* 0x000000020700788c */ /* 0x000ff2000bf05270 */
[----:B------:R-:W-:Y:S05]  /*1bb0*/  BRA.U UP0, `(.L_x_25) ;  /* 0x0000000100047547 */ /* 0x000fea000b800000 */
[----:B----4-:R-:W-:Y:S05]  /*1bc0*/  BPT.TRAP 0x1 ;  /* 0x000000040000795c */ /* 0x010fea0000300000 */
.L_x_25:
[----:B------:R-:W-:Y:S04]  /*1bd0*/  BSSY.RECONVERGENT B0, `(.L_x_26) ;  /* 0x0000003000007945 */ /* 0x000fe80003800200 */
[----:B------:R-:W-:Y:S05]  /*1be0*/  @P2 BRA `(.L_x_27) ;  /* 0x0000000000042947 */ /* 0x000fea0003800000 */
[----:B----4-:R-:W-:Y:S05]  /*1bf0*/  BPT.TRAP 0x1 ;  /* 0x000000040000795c */ /* 0x010fea0000300000 */
.L_x_27:
[----:B----4-:R-:W-:Y:S05]  /*1c00*/  BSYNC.RECONVERGENT B0 ;  /* 0x0000000000007941 */ /* 0x010fea0003800200 */
.L_x_26:
[----:B------:R-:W-:Y:S02]  /*1c10*/  UIADD3 UR7, UPT, UPT, UR6, 0x1, URZ ;  /* 0x0000000106077890 */ /* 0x000fe4000fffe0ff */
[----:B------:R-:W-:Y:S02]  /*1c20*/  ULEA UR16, UR6, UR25, 0xd ;  /* 0x0000001906107291 */ /* 0x000fe4000f8e68ff */
[----:B------:R-:W-:Y:S02]  /*1c30*/  UISETP.NE.AND UP0, UPT, UR7, 0x8, UPT ;  /* 0x000000080700788c */ /* 0x000fe4000bf05270 */
[----:B------:R-:W-:Y:S02]  /*1c40*/  UIADD3 UR30, UP1, UPT, UR36, 0x80, URZ ;  /* 0x00000080241e7890 */ /* 0x000fe4000ff3e0ff */
[----:B------:R-:W-:Y:S02]  /*1c50*/  USEL UR8, URZ, 0x1, UP0 ;  /* 0x00000001ff087887 */ /* 0x000fe40008000000 */
[----:B------:R-:W-:Y:S02]  /*1c60*/  USEL UR26, UR7, URZ, UP0 ;  /* 0x000000ff071a7287 */ /* 0x000fe40008000000 */
[----:B------:R-:W-:Y:S02]  /*1c70*/  ULOP3.LUT UR23, UR23, UR8, URZ, 0x3c, !UPT ;  /* 0x0000000817177292 */ /* 0x000fe4000f8e3cff */
[----:B------:R-:W-:Y:S02]  /*1c80*/  ULEA UR7, UR26, UR25, 0x3 ;  /* 0x000000191a077291 */ /* 0x000fe4000f8e18ff */
[----:B------:R-:W-:Y:S02]  /*1c90*/  ULEA UR8, UR6, UR25, 0xe ;  /* 0x0000001906087291 */ /* 0x000fe4000f8e70ff */
[----:B------:R-:W-:Y:S01]  /*1ca0*/  ULOP3.LUT UR9, UR9, 0xfefffff8, URZ, 0xc0, !UPT ;  /* 0xfefffff809097892 */ /* 0x000fe2000f8ec0ff */
[----:B-1----:R-:W-:Y:S01]  /*1cb0*/  MOV R0, UR23 ;  /* 0x0000001700007c02 */ /* 0x002fe20008000f00 */
[----:B------:R-:W-:Y:S02]  /*1cc0*/  USHF.L.U32 UR10, UR24, 0x5, URZ ;  /* 0x00000005180a7899 */ /* 0x000fe400080006ff */
[----:B------:R-:W-:Y:S01]  /*1cd0*/  UIADD3.X UR31, UPT, UPT, URZ, UR37, URZ, UP1, !UPT ;  /* 0x00000025ff1f7290 */ /* 0x000fe20008ffe4ff */
[----:B------:R-:W-:Y:S01]  /*1ce0*/  SHF.L.U32 R0, R0, 0x1f, RZ ;  /* 0x0000001f00007819 */ /* 0x000fe200000006ff */
[----:B------:R-:W-:Y:S02]  /*1cf0*/  UIADD3 UR8, UPT, UPT, UR8, 0x8400, URZ ;  /* 0x0000840008087890 */ /* 0x000fe4000fffe0ff */
[----:B------:R-:W-:Y:S01]  /*1d00*/  UIADD3 UR28, UP0, UPT, UR36, 0x180, URZ ;  /* 0x00000180241c7890 */ /* 0x000fe2000ff1e0ff */
[----:B------:R3:W1:Y:S01]  /*1d10*/  SYNCS.PHASECHK.TRANS64.TRYWAIT P0, [UR7+0x40], R0 ;  /* 0x00004000ff0075a7 */ /* 0x0006620008001107 */
[----:B------:R-:W-:Y:S02]  /*1d20*/  UIMAD UR7, UR20, UR14, UR4 ;  /* 0x0000000e140772a4 */ /* 0x000fe4000f8e0204 */
[----:B------:R-:W-:Y:S02]  /*1d30*/  UIMAD UR6, UR21, UR15, UR5 ;  /* 0x0000000f150672a4 */ /* 0x000fe4000f8e0205 */
[----:B------:R-:W-:Y:S02]  /*1d40*/  UIADD3.X UR29, UPT, UPT, URZ, UR37, URZ, UP0, !UPT ;  /* 0x00000025ff1d7290 */ /* 0x000fe400087fe4ff */
[----:B------:R-:W-:Y:S02]  /*1d50*/  UPRMT UR6, UR7, 0x40, UR6 ;  /* 0x0000004007067896 */ /* 0x000fe40008000006 */
[----:B------:R-:W-:Y:S02]  /*1d60*/  UIADD3 UR16, UPT, UPT, UR16, 0x28400, URZ ;  /* 0x0002840010107890 */ /* 0x000fe4000fffe0ff */
[----:B------:R-:W-:Y:S02]  /*1d70*/  UPRMT UR6, UR6, 0x5410, URZ ;  /* 0x0000541006067896 */ /* 0x000fe400080000ff */
[----:B------:R-:W-:Y:S02]  /*1d80*/  UIADD3 UR32, UPT, UPT, UR20, 0x1, URZ ;  /* 0x0000000114207890 */ /* 0x000fe4000fffe0ff */
[----:B------:R-:W-:Y:S02]  /*1d90*/  UIADD3 UR22, UPT, UPT, UR21, 0x1, URZ ;  /* 0x0000000115167890 */ /* 0x000fe4000fffe0ff */
[----:B------:R-:W-:Y:S02]  /*1da0*/  UISETP.NE.AND UP2, UPT, UR32, UR44, UPT ;  /* 0x0000002c2000728c */ /* 0x000fe4000bf45270 */
[----:B------:R-:W-:Y:S02]  /*1db0*/  UIADD3 UR27, UPT, UPT, UR27, 0x1, URZ ;  /* 0x000000011b1b7890 */ /* 0x000fe4000fffe0ff */
[----:B------:R-:W-:Y:S01]  /*1dc0*/  UIADD3 UR7, UPT, UPT, UR24, 0x1, URZ ;  /* 0x0000000118077890 */ /* 0x000fe2000fffe0ff */
[----:B------:R-:W-:Y:S01]  /*1dd0*/  UMOV UR40, 0x0 ;  /* 0x0000000000287882 */ /* 0x000fe20000000000 */
[----:B------:R-:W-:Y:S01]  /*1de0*/  UMOV UR41, 0x10000000 ;  /* 0x1000000000297882 */ /* 0x000fe20000000000 */
[----:B------:R-:W-:Y:S01]  /*1df0*/  UMOV UR17, UR9 ;  /* 0x0000000900117c82 */ /* 0x000fe20008000000 */
[----:B------:R4:W-:Y:S01]  /*1e00*/  UTMALDG.4D.IM2COL.2CTA [UR8], [UR30], UR6, desc[UR40] ;  /* 0x000028081e0073b4 */ /* 0x0009e20008259006 */
[----:B------:R-:W-:Y:S02]  /*1e10*/  UMOV UR18, UR10 ;  /* 0x0000000a00127c82 */ /* 0x000fe40008000000 */
[----:B------:R-:W-:Y:S04]  /*1e20*/  @UP2 UIADD3 UR22, UPT, UPT, UR21, URZ, URZ ;  /* 0x000000ff15162290 */ /* 0x000fe8000fffe0ff */
[----:B------:R-:W-:Y:S01]  /*1e30*/  UISETP.NE.AND UP0, UPT, UR22, UR43, UPT ;  /* 0x0000002b1600728c */ /* 0x000fe2000bf05270 */
[----:B------:R2:W-:Y:S10]  /*1e40*/  UTMALDG.4D.2CTA [UR16], [UR28], desc[UR40] ;  /* 0x000028101c0075b4 */ /* 0x0005f40008219000 */
[----:B------:R-:W-:Y:S07]  /*1e50*/  @UP0 UIADD3 UR7, UPT, UPT, UR24, URZ, URZ ;  /* 0x000000ff18070290 */ /* 0x000fee000fffe0ff */
[----:B------:R-:W-:Y:S01]  /*1e60*/  UMOV UR24, UR7 ;  /* 0x0000000700187c82 */ /* 0x000fe20008000000 */
[----:B----4-:R-:W-:Y:S01]  /*1e70*/  UMOV UR6, UR26 ;  /* 0x0000001a00067c82 */ /* 0x010fe20008000000 */
[----:B--2---:R-:W-:Y:S02]  /*1e80*/  USEL UR21, UR22, URZ, UP0 ;  /* 0x000000ff16157287 */ /* 0x004fe40008000000 */
[----:B------:R-:W-:Y:S02]  /*1e90*/  UISETP.NE.AND UP0, UPT, UR27, UR34, UPT ;  /* 0x000000221b00728c */ /* 0x000fe4000bf05270 */
[----:B------:R-:W-:Y:S07]  /*1ea0*/  USEL UR20, UR32, URZ, UP2 ;  /* 0x000000ff20147287 */ /* 0x000fee0009000000 */
[----:B---3--:R-:W-:Y:S05]  /*1eb0*/  BRA.U UP0, `(.L_x_28) ;  /* 0xfffffffd00147547 */ /* 0x008fea000b83ffff */
.L_x_22:
[----:B------:R-:W-:Y:S01]  /*1ec0*/  ULEA UR4, UR26, UR25, 0x3 ;  /* 0x000000191a047291 */ /* 0x000fe2000f8e18ff */
[----:B-1----:R-:W-:Y:S01]  /*1ed0*/  MOV R0, UR23 ;  /* 0x0000001700007c02 */ /* 0x002fe20008000f00 */
[----:B------:R-:W-:Y:S01]  /*1ee0*/  @!P1 SYNCS.ARRIVE.TRANS64.A1T0 RZ, [UR25+0xc8], RZ ;  /* 0x0000c8ffffff99a7 */ /* 0x000fe20008100019 */
[----:B------:R-:W-:Y:S02]  /*1ef0*/  UISETP.GE.AND UP0, UPT, UR45, 0x1, UPT ;  /* 0x000000012d00788c */ /* 0x000fe4000bf06270 */
[----:B------:R-:W-:-:S04]  /*1f00*/  SHF.L.U32 R0, R0, 0x1f, RZ ;  /* 0x0000001f00007819 */ /* 0x000fc800000006ff */
[----:B--2---:R1:W2:Y:S03]  /*1f10*/  SYNCS.PHASECHK.TRANS64.TRYWAIT P0, [UR4+0x40], R0 ;  /* 0x00004000ff0075a7 */ /* 0x0042a60008001104 */
[----:B------:R-:W-:Y:S05]  /*1f20*/  BRA.U !UP0, `(.L_x_29) ;  /* 0x00000005085c7547 */ /* 0x000fea000b800000 */
        /* <DEDUP_REMOVED lines=16> */
[----:B------:R-:W-:-:S03]  /*2030*/  UMOV UR32, UR45 ;  /* 0x0000002d00207c82 */ /* 0x000fc60008000000 */
        /* <DEDUP_REMOVED lines=9> */
[----:B---3--:R-:W-:-:S11]  /*20d0*/  UMOV UR6, UR26 ;  /* 0x0000001a00067c82 */ /* 0x008fd60008000000 */
.L_x_35:
[----:B------:R-:W-:Y:S01]  /*20e0*/  @!P3 MOV R3, 0xc000 ;  /* 0x0000c0000003b802 */ /* 0x000fe20000000f00 */
[----:B------:R-:W-:Y:S01]  /*20f0*/  ULEA UR9, UR6, UR25, 0x3 ;  /* 0x0000001906097291 */ /* 0x000fe2000f8e18ff */
[----:B-12---:R-:W-:Y:S11]  /*2100*/  @P0 BRA `(.L_x_30) ;  /* 0x0000000000100947 */ /* 0x006ff60003800000 */
[----:B------:R-:W-:Y:S04]  /*2110*/  MOV R4, UR23 ;  /* 0x0000001700047c02 */ /* 0x000fe80008000f00 */
[----:B------:R-:W-:Y:S04]  /*2120*/  SHF.L.U32 R4, R4, 0x1f, RZ ;  /* 0x0000001f04047819 */ /* 0x000fe800000006ff */
[----:B------:R-:W1:Y:S02]  /*2130*/  SYNCS.PHASECHK.TRANS64.TRYWAIT P0, [UR9+0x40], R4 ;  /* 0x00004004ff0075a7 */ /* 0x000e640008001109 */
[----:B-1----:R-:W-:Y:S05]  /*2140*/  @!P0 BRA `(.L_x_31) ;  /* 0x0000009c00dc8947 */ /* 0x002fea0003800000 */
.L_x_30:
[----:B------:R2:W-:Y:S01]  /*2150*/  @!P3 SYNCS.ARRIVE.TRANS64 RZ, [UR9], R3 ;  /* 0x00000003ffffb9a7 */ /* 0x0005e20008000009 */
[----:B------:R-:W-:Y:S04]  /*2160*/  ULOP3.LUT UR7, UR33, 0x2, URZ, 0xfc, !UPT ;  /* 0x0000000221077892 */ /* 0x000fe8000f8efcff */
[----:B------:R-:W-:Y:S09]  /*2170*/  UISETP.NE.AND UP0, UPT, UR7, 0x2, UPT ;  /* 0x000000020700788c */ /* 0x000ff2000bf05270 */
[----:B------:R-:W-:Y:S05]  /*2180*/  BRA.U UP0, `(.L_x_32) ;  /* 0x0000000100047547 */ /* 0x000fea000b800000 */
[----:B----4-:R-:W-:Y:S05]  /*2190*/  BPT.TRAP 0x1 ;  /* 0x000000040000795c */ /* 0x010fea0000300000 */
.L_x_32:
[----:B------:R-:W-:Y:S04]  /*21a0*/  BSSY.RECONVERGENT B0, `(.L_x_33) ;  /* 0x0000003000007945 */ /* 0x000fe80003800200 */
[----:B------:R-:W-:Y:S05]  /*21b0*/  @P2 BRA `(.L_x_34) ;  /* 0x0000000000042947 */ /* 0x000fea0003800000 */
[----:B----4-:R-:W-:Y:S05]  /*21c0*/  BPT.TRAP 0x1 ;  /* 0x000000040000795c */ /* 0x010fea0000300000 */
.L_x_34:
[----:B----4-:R-:W-:Y:S05]  /*21d0*/  BSYNC.RECONVERGENT B0 ;  /* 0x0000000000007941 */ /* 0x010fea0003800200 */
.L_x_33:
        /* <DEDUP_REMOVED lines=26> */
[----:B------:R-:W-:Y:S01]  /*2380*/  UIADD3 UR7, UPT, UPT, UR24, 0x1, URZ ;  /* 0x0000000118077890 */ /* 0x000fe2000fffe0ff */
[----:B------:R-:W-:Y:S01]  /*2390*/  UMOV UR40, 0x0 ;  /* 0x0000000000287882 */ /* 0x000fe20000000000 */
[----:B------:R-:W-:Y:S01]  /*23a0*/  UMOV UR41, 0x10000000 ;  /* 0x1000000000297882 */ /* 0x000fe20000000000 */
[----:B------:R-:W-:Y:S01]  /*23b0*/  UMOV UR17, UR9 ;  /* 0x0000000900117c82 */ /* 0x000fe20008000000 */
[----:B------:R4:W-:Y:S01]  /*23c0*/  UTMALDG.4D.IM2COL.2CTA [UR8], [UR30], UR6, desc[UR40] ;  /* 0x000028081e0073b4 */ /* 0x0009e20008259006 */
[----:B------:R-:W-:Y:S04]  /*23d0*/  UMOV UR18, UR10 ;  /* 0x0000000a00127c82 */ /* 0x000fe80008000000 */
[----:B------:R-:W-:Y:S04]  /*23e0*/  @UP2 UIADD3 UR22, UPT, UPT, UR21, URZ, URZ ;  /* 0x000000ff15162290 */ /* 0x000fe8000fffe0ff */
[----:B------:R-:W-:Y:S01]  /*23f0*/  UISETP.NE.AND UP0, UPT, UR22, UR43, UPT ;  /* 0x0000002b1600728c */ /* 0x000fe2000bf05270 */
[----:B------:R2:W-:Y:S10]  /*2400*/  UTMALDG.4D.2CTA [UR16], [UR28], desc[UR40] ;  /* 0x000028101c0075b4 */ /* 0x0005f40008219000 */
[----:B------:R-:W-:Y:S07]  /*2410*/  @UP0 UIADD3 UR7, UPT, UPT, UR24, URZ, URZ ;  /* 0x000000ff18070290 */ /* 0x000fee000fffe0ff */
[----:B------:R-:W-:Y:S01]  /*2420*/  UMOV UR24, UR7 ;  /* 0x0000000700187c82 */ /* 0x000fe20008000000 */
[----:B----4-:R-:W-:Y:S02]  /*2430*/  UIADD3 UR6, UPT, UPT, UR32, -0x1, URZ ;  /* 0xffffffff20067890 */ /* 0x010fe4000fffe0ff */
[----:B--2---:R-:W-:Y:S02]  /*2440*/  USEL UR21, UR22, URZ, UP0 ;  /* 0x000000ff16157287 */ /* 0x004fe40008000000 */
[----:B------:R-:W-:Y:S02]  /*2450*/  UISETP.GT.U32.AND UP0, UPT, UR32, 0x1, UPT ;  /* 0x000000012000788c */ /* 0x000fe4000bf04070 */
[----:B------:R-:W-:Y:S01]  /*2460*/  USEL UR20, UR27, URZ, UP2 ;  /* 0x000000ff1b147287 */ /* 0x000fe20009000000 */
[----:B------:R-:W-:Y:S01]  /*2470*/  UMOV UR32, UR6 ;  /* 0x0000000600207c82 */ /* 0x000fe20008000000 */
[----:B------:R-:W-:Y:S05]  /*2480*/  UMOV UR6, UR26 ;  /* 0x0000001a00067c82 */ /* 0x000fea0008000000 */
[----:B---3--:R-:W-:Y:S05]  /*2490*/  BRA.U UP0, `(.L_x_35) ;  /* 0xfffffffd00107547 */ /* 0x008fea000b83ffff */
.L_x_29:
[----:B------:R-:W-:Y:S01]  /*24a0*/  SHF.L.U32 R3, R2, 0x1f, RZ ;  /* 0x0000001f02037819 */ /* 0x000fe200000006ff */
[----:B------:R-:W-:-:S03]  /*24b0*/  NOP ;  /* 0x0000000000007918 */ /* 0x000fc60000000000 */
[----:B-12---:R-:W1:Y:S02]  /*24c0*/  SYNCS.PHASECHK.TRANS64.TRYWAIT P0, [UR25+0xd0], R3 ;  /* 0x0000d003ff0075a7 */ /* 0x006e640008001119 */
[----:B-1----:R-:W-:Y:S05]  /*24d0*/  @!P0 BRA `(.L_x_36) ;  /* 0x0000009c00108947 */ /* 0x002fea0003800000 */
.L_x_185:
[----:B------:R-:W2:Y:S01]  /*24e0*/  LDS.128 R4, [UR25+0x110] ;  /* 0x00011019ff047984 */ /* 0x000ea20008000c00 */
[----:B------:R-:W-:Y:S02]  /*24f0*/  UIADD3 UR4, UPT, UPT, UR25, 0xd8, URZ ;  /* 0x000000d819047890 */ /* 0x000fe4000fffe0ff */
[----:B------:R-:W-:Y:S01]  /*2500*/  UISETP.GE.AND UP0, UPT, UR39, 0x1, UPT ;  /* 0x000000012700788c */ /* 0x000fe2000bf06270 */
[----:B------:R-:W-:Y:S01]  /*2510*/  @!PT LDS RZ, [RZ] ;  /* 0x00000000fffff984 */ /* 0x000fe20000000800 */
[----:B------:R-:W-:Y:S01]  /*2520*/  @!PT LDS RZ, [RZ] ;  /* 0x00000000fffff984 */ /* 0x000fe20000000800 */
[----:B------:R-:W-:Y:S01]  /*2530*/  @!PT LDS RZ, [RZ] ;  /* 0x00000000fffff984 */ /* 0x000fe20000000800 */
[----:B------:R-:W-:Y:S01]  /*2540*/  @!PT LDS RZ, [RZ] ;  /* 0x00000000fffff984 */ /* 0x000fe20000000800 */
[----:B------:R3:W-:Y:S06]  /*2550*/  MEMBAR.ALL.CTA ;  /* 0x0000000000007992 */ /* 0x0007ec0000008000 */
[----:B---3--:R-:W3:Y:S01]  /*2560*/  FENCE.VIEW.ASYNC.S ;  /* 0x00000000000073c6 */ /* 0x008ee20000000000 */
[----:B------:R-:W-:-:S09]  /*2570*/  UPRMT UR4, URZ, 0x654, UR4 ;  /* 0x00000654ff047896 */ /* 0x000fd20008000004 */
[----:B---3--:R-:W-:Y:S01]  /*2580*/  SYNCS.ARRIVE.TRANS64.RED.A1T0 RZ, [UR4], RZ ;  /* 0x000000ffffff79a7 */ /* 0x008fe20008100404 */
[----:B--2---:R-:W-:-:S13]  /*2590*/  LOP3.LUT P0, RZ, R6, 0x1, RZ, 0xc0, !PT ;  /* 0x0000000106ff7812 */ /* 0x004fda000780c0ff */
[----:B------:R-:W-:Y:S01]  /*25a0*/  VOTEU.ANY UP1, P0 ;  /* 0x0000000000ff7886 */ /* 0x000fe20000020100 */
[----:B------:R-:W-:-:S13]  /*25b0*/  PLOP3.LUT P0, PT, PT, PT, UP1, 0x80, 0x8 ;  /* 0x000000000008781c */ /* 0x000fda0003f0f018 */
[----:B-1----:R-:W-:Y:S02]  /*25c0*/  @P0 MOV R0, R4 ;  /* 0x0000000400000202 */ /* 0x002fe40000000f00 */
[----:B------:R-:W-:Y:S02]  /*25d0*/  @P0 LOP3.LUT R4, R5, 0xffff, RZ, 0xc0, !PT ;  /* 0x0000ffff05040812 */ /* 0x000fe400078ec0ff */
[----:B------:R-:W-:Y:S02]  /*25e0*/  @P0 R2UR UR6, R0 ;  /* 0x00000000000602ca */ /* 0x000fe400000e0000 */
[----:B------:R-:W-:-:S11]  /*25f0*/  @P0 R2UR UR5, R4 ;  /* 0x00000000040502ca */ /* 0x000fd600000e0000 */
[----:B------:R-:W-:Y:S02]  /*2600*/  @UP1 UMOV UR42, UR6 ;  /* 0x00000006002a1c82 */ /* 0x000fe40008000000 */
[----:B------:R-:W-:Y:S01]  /*2610*/  @UP1 UMOV UR38, UR5 ;  /* 0x0000000500261c82 */ /* 0x000fe20008000000 */
[----:B------:R-:W-:Y:S05]  /*2620*/  BRA.U !UP0, `(.L_x_37) ;  /* 0x0000000108d47547 */ /* 0x000fea000b800000 */
[----:B------:R-:W1:Y:S01]  /*2630*/  LDCU.128 UR16, c[0x0][0xb10] ;  /* 0x00016200ff1077ac */ /* 0x000e620008000c00 */
[----:B------:R-:W2:Y:S01]  /*2640*/  LDCU UR21, c[0x0][0xb20] ;  /* 0x00016400ff1577ac */ /* 0x000ea20008000800 */
[----:B------:R-:W3:Y:S01]  /*2650*/  LDCU UR20, c[0x0][0xb0c] ;  /* 0x00016180ff1477ac */ /* 0x000ee20008000800 */
[----:B------:R-:W4:Y:S01]  /*2660*/  LDCU.64 UR8, c[0x0][0xb28] ;  /* 0x00016500ff0877ac */ /* 0x000f220008000a00 */
[----:B------:R-:W-:Y:S02]  /*2670*/  UISETP.NE.AND UP3, UPT, UR39, 0x1, UPT ;  /* 0x000000012700788c */ /* 0x000fe4000bf65270 */
[----:B-1----:R-:W-:Y:S02]  /*2680*/  UIMAD.WIDE.U32 UR4, UR46, UR19, URZ ;  /* 0x000000132e0472a5 */ /* 0x002fe4000f8e00ff */
[----:B------:R-:W-:Y:S02]  /*2690*/  UIMAD.WIDE.U32 UR6, UR47, UR16, URZ ;  /* 0x000000102f0672a5 */ /* 0x000fe4000f8e00ff */
[----:B------:R-:W-:-:S02]  /*26a0*/  UISETP.NE.AND UP0, UPT, UR18, 0x1, UPT ;  /* 0x000000011200788c */ /* 0x000fc4000bf05270 */
[----:B------:R-:W-:Y:S01]  /*26b0*/  UIMAD.WIDE.U32 UR14, UR38, UR19, URZ ;  /* 0x00000013260e72a5 */ /* 0x000fe2000f8e00ff */
[----:B------:R-:W-:Y:S01]  /*26c0*/  UMOV UR4, UR5 ;  /* 0x0000000500047c82 */ /* 0x000fe20008000000 */
[----:B---3--:R-:W-:Y:S02]  /*26d0*/  UISETP.NE.AND UP2, UPT, UR20, 0x1, UPT ;  /* 0x000000011400788c */ /* 0x008fe4000bf45270 */
[----:B--2---:R-:W-:Y:S02]  /*26e0*/  USHF.R.U32.HI UR5, URZ, UR21, UR4 ;  /* 0x00000015ff057299 */ /* 0x004fe40008011604 */
[----:B------:R-:W-:Y:S01]  /*26f0*/  UIMAD.WIDE.U32 UR12, UR42, UR16, URZ ;  /* 0x000000102a0c72a5 */ /* 0x000fe2000f8e00ff */
[----:B------:R-:W-:Y:S01]  /*2700*/  UMOV UR4, UR7 ;  /* 0x0000000700047c82 */ /* 0x000fe20008000000 */
[----:B------:R-:W-:Y:S02]  /*2710*/  USEL UR5, UR46, UR5, !UP0 ;  /* 0x000000052e057287 */ /* 0x000fe4000c000000 */
[----:B------:R-:W-:-:S02]  /*2720*/  USHF.R.U32.HI UR4, URZ, UR17, UR4 ;  /* 0x00000011ff047299 */ /* 0x000fc40008011604 */
[----:B----4-:R-:W-:Y:S02]  /*2730*/  UIMAD.WIDE.U32 UR10, UR5, UR8, URZ ;  /* 0x00000008050a72a5 */ /* 0x010fe4000f8e00ff */
[----:B------:R-:W-:Y:S01]  /*2740*/  USEL UR6, UR47, UR4, !UP2 ;  /* 0x000000042f067287 */ /* 0x000fe2000d000000 */
[----:B------:R-:W-:Y:S02]  /*2750*/  UMOV UR12, UR13 ;  /* 0x0000000d000c7c82 */ /* 0x000fe40008000000 */
[----:B------:R-:W-:Y:S01]  /*2760*/  UMOV UR4, UR15 ;  /* 0x0000000f00047c82 */ /* 0x000fe20008000000 */
[----:B------:R-:W-:Y:S01]  /*2770*/  UIMAD.WIDE.U32 UR14, UR6, UR8, URZ ;  /* 0x00000008060e72a5 */ /* 0x000fe2000f8e00ff */
[----:B------:R-:W-:Y:S01]  /*2780*/  UMOV UR10, UR11 ;  /* 0x0000000b000a7c82 */ /* 0x000fe20008000000 */
[----:B------:R-:W-:Y:S02]  /*2790*/  USHF.R.U32.HI UR4, URZ, UR21, UR4 ;  /* 0x00000015ff047299 */ /* 0x000fe40008011604 */
[----:B------:R-:W-:-:S03]  /*27a0*/  @UP3 USHF.R.U32.HI UR5, URZ, UR9, UR10 ;  /* 0x00000009ff053299 */ /* 0x000fc6000801160a */
[----:B------:R-:W-:Y:S01]  /*27b0*/  UMOV UR14, UR15 ;  /* 0x0000000f000e7c82 */ /* 0x000fe20008000000 */
[----:B------:R-:W-:Y:S02]  /*27c0*/  USHF.R.U32.HI UR17, URZ, UR17, UR12 ;  /* 0x00000011ff117299 */ /* 0x000fe4000801160c */
[----:B------:R-:W-:Y:S02]  /*27d0*/  USEL UR4, UR38, UR4, !UP0 ;  /* 0x0000000426047287 */ /* 0x000fe4000c000000 */
[----:B------:R-:W-:Y:S02]  /*27e0*/  @UP3 USHF.R.U32.HI UR6, URZ, UR9, UR14 ;  /* 0x00000009ff063299 */ /* 0x000fe4000801160e */
[----:B------:R-:W-:Y:S02]  /*27f0*/  UIMAD UR7, UR39, UR5, URZ ;  /* 0x00000005270772a4 */ /* 0x000fe4000f8e02ff */
[----:B------:R-:W-:Y:S02]  /*2800*/  USEL UR5, UR42, UR17, !UP2 ;  /* 0x000000112a057287 */ /* 0x000fe4000d000000 */
[----:B------:R-:W-:-:S02]  /*2810*/  UIMAD UR10, UR39, UR6, URZ ;  /* 0x00000006270a72a4 */ /* 0x000fc4000f8e02ff */
[----:B------:R-:W-:Y:S02]  /*2820*/  UISETP.GE.AND UP0, UPT, UR4, UR7, UPT ;  /* 0x000000070400728c */ /* 0x000fe4000bf06270 */
[----:B------:R-:W-:Y:S02]  /*2830*/  UIMAD.WIDE.U32 UR12, UR4, UR8, URZ ;  /* 0x00000008040c72a5 */ /* 0x000fe4000f8e00ff */
[----:B------:R-:W-:Y:S02]  /*2840*/  UISETP.GE.OR UP0, UPT, UR5, UR10, UP0 ;  /* 0x0000000a0500728c */ /* 0x000fe40008706670 */
[----:B------:R-:W-:Y:S02]  /*2850*/  UIMAD.WIDE.U32 UR10, UR5, UR8, URZ ;  /* 0x00000008050a72a5 */ /* 0x000fe4000f8e00ff */
[----:B------:R-:W-:Y:S01]  /*2860*/  UIADD3 UR12, UPT, UPT, -UR4, URZ, URZ ;  /* 0x000000ff040c7290 */ /* 0x000fe2000fffe1ff */
[----:B------:R-:W-:Y:S01]  /*2870*/  UMOV UR8, UR13 ;  /* 0x0000000d00087c82 */ /* 0x000fe20008000000 */
[----:B------:R-:W-:-:S02]  /*2880*/  UIADD3 UR10, UPT, UPT, -UR5, URZ, URZ ;  /* 0x000000ff050a7290 */ /* 0x000fc4000fffe1ff */
[----:B------:R-:W-:-:S03]  /*2890*/  USHF.R.U32.HI UR8, URZ, UR9, UR8 ;  /* 0x00000009ff087299 */ /* 0x000fc60008011608 */
[----:B------:R-:W-:Y:S01]  /*28a0*/  @!UP0 UMOV UR7, UR11 ;  /* 0x0000000b00078c82 */ /* 0x000fe20008000000 */
[----:B------:R-:W-:Y:S02]  /*28b0*/  UIMAD UR12, UR18, UR12, UR38 ;  /* 0x0000000c120c72a4 */ /* 0x000fe4000f8e0226 */
[----:B------:R-:W-:Y:S02]  /*28c0*/  USEL UR8, UR4, UR8, !UP3 ;  /* 0x0000000804087287 */ /* 0x000fe4000d800000 */
[----:B------:R-:W-:Y:S02]  /*28d0*/  @!UP0 USHF.R.U32.HI UR7, URZ, UR9, UR7 ;  /* 0x00000009ff078299 */ /* 0x000fe40008011607 */
[----:B------:R-:W-:Y:S02]  /*28e0*/  UIADD3 UR9, UPT, UPT, -UR8, URZ, URZ ;  /* 0x000000ff08097290 */ /* 0x000fe4000fffe1ff */
[----:B------:R-:W-:Y:S02]  /*28f0*/  @!UP0 USEL UR7, UR5, UR7, !UP3 ;  /* 0x0000000705078287 */ /* 0x000fe4000d800000 */
[----:B------:R-:W-:-:S02]  /*2900*/  UIMAD UR9, UR39, UR9, UR4 ;  /* 0x00000009270972a4 */ /* 0x000fc4000f8e0204 */
[----:B------:R-:W-:Y:S02]  /*2910*/  @!UP0 UIADD3 UR8, UPT, UPT, UR8, -UR7, URZ ;  /* 0x8000000708088290 */ /* 0x000fe4000fffe0ff */
[----:B------:R-:W-:Y:S02]  /*2920*/  @!UP0 UIMAD UR7, UR9, UR6, UR7 ;  /* 0x00000006090782a4 */ /* 0x000fe4000f8e0207 */
[----:B------:R-:W-:Y:S02]  /*2930*/  @!UP0 UIMAD UR4, UR39, UR8, UR5 ;  /* 0x00000008270482a4 */ /* 0x000fe4000f8e0205 */
[----:B------:R-:W-:Y:S02]  /*2940*/  UIMAD UR6, UR20, UR10, UR42 ;  /* 0x0000000a140672a4 */ /* 0x000fe4000f8e022a */
[----:B------:R-:W-:Y:S01]  /*2950*/  UIMAD UR38, UR4, UR18, UR12 ;  /* 0x00000012042672a4 */ /* 0x000fe2000f8e020c */
[----:B------:R-:W-:Y:S02]  /*2960*/  @!UP0 UMOV UR5, UR7 ;  /* 0x0000000700058c82 */ /* 0x000fe40008000000 */
[----:B------:R-:W-:-:S12]  /*2970*/  UIMAD UR42, UR5, UR20, UR6 ;  /* 0x00000014052a72a4 */ /* 0x000fd8000f8e0206 */
.L_x_37:
[----:B------:R-:W1:Y:S02]  /*2980*/  LDCU UR4, c[0x0][0xb30] ;  /* 0x00016600ff0477ac */ /* 0x000e640008000800 */
[----:B-1----:R-:W-:-:S09]  /*2990*/  UISETP.NE.AND UP0, UPT, UR4, 0x1, UPT ;  /* 0x000000010400788c */ /* 0x002fd2000bf05270 */
[----:B------:R-:W-:Y:S05]  /*29a0*/  BRA.U UP0, `(.L_x_38) ;  /* 0x0000000100447547 */ /* 0x000fea000b800000 */
[----:B------:R-:W1:Y:S01]  /*29b0*/  LDCU.128 UR8, c[0x0][0xb10] ;  /* 0x00016200ff0877ac */ /* 0x000e620008000c00 */
[----:B------:R-:W2:Y:S01]  /*29c0*/  LDCU UR12, c[0x0][0xb0c] ;  /* 0x00016180ff0c77ac */ /* 0x000ea20008000800 */
[----:B------:R-:W3:Y:S01]  /*29d0*/  LDCU UR13, c[0x0][0xb20] ;  /* 0x00016400ff0d77ac */ /* 0x000ee20008000800 */
[----:B-1----:R-:W-:Y:S02]  /*29e0*/  UIMAD.WIDE.U32 UR6, UR42, UR8, URZ ;  /* 0x000000082a0672a5 */ /* 0x002fe4000f8e00ff */
[----:B------:R-:W-:Y:S02]  /*29f0*/  UIMAD.WIDE.U32 UR4, UR38, UR11, URZ ;  /* 0x0000000b260472a5 */ /* 0x000fe4000f8e00ff */
[----:B--2---:R-:W-:Y:S02]  /*2a00*/  UISETP.NE.AND UP2, UPT, UR12, 0x1, UPT ;  /* 0x000000010c00788c */ /* 0x004fe4000bf45270 */
[----:B------:R-:W-:Y:S01]  /*2a10*/  UISETP.NE.AND UP0, UPT, UR10, 0x1, UPT ;  /* 0x000000010a00788c */ /* 0x000fe2000bf05270 */
[----:B------:R-:W-:-:S02]  /*2a20*/  UMOV UR6, UR7 ;  /* 0x0000000700067c82 */ /* 0x000fc40008000000 */
[----:B------:R-:W-:Y:S01]  /*2a30*/  UMOV UR4, UR5 ;  /* 0x0000000500047c82 */ /* 0x000fe20008000000 */
[----:B------:R-:W-:Y:S02]  /*2a40*/  USHF.R.U32.HI UR6, URZ, UR9, UR6 ;  /* 0x00000009ff067299 */ /* 0x000fe40008011606 */
[----:B---3--:R-:W-:Y:S02]  /*2a50*/  USHF.R.U32.HI UR4, URZ, UR13, UR4 ;  /* 0x0000000dff047299 */ /* 0x008fe40008011604 */
[----:B------:R-:W-:Y:S02]  /*2a60*/  USEL UR5, UR42, UR6, !UP2 ;  /* 0x000000062a057287 */ /* 0x000fe4000d000000 */
[----:B------:R-:W-:-:S04]  /*2a70*/  USEL UR4, UR38, UR4, !UP0 ;  /* 0x0000000426047287 */ /* 0x000fc8000c000000 */
[----:B------:R-:W-:Y:S02]  /*2a80*/  UIADD3 UR6, UPT, UPT, UR5, -UR4, URZ ;  /* 0x8000000405067290 */ /* 0x000fe4000fffe0ff */
[----:B------:R-:W-:Y:S02]  /*2a90*/  UIADD3 UR4, UPT, UPT, -UR5, UR4, URZ ;  /* 0x0000000405047290 */ /* 0x000fe4000fffe1ff */
[----:B------:R-:W-:Y:S02]  /*2aa0*/  UIMAD UR38, UR6, UR10, UR38 ;  /* 0x0000000a062672a4 */ /* 0x000fe4000f8e0226 */
[----:B------:R-:W-:-:S12]  /*2ab0*/  UIMAD UR42, UR4, UR12, UR42 ;  /* 0x0000000c042a72a4 */ /* 0x000fd8000f8e022a */
.L_x_38:
[----:B------:R-:W-:Y:S01]  /*2ac0*/  R2UR UR5, R67 ;  /* 0x00000000430572ca */ /* 0x000fe200000e0000 */
[----:B------:R-:W-:Y:S01]  /*2ad0*/  UMOV UR27, UR34 ;  /* 0x00000022001b7c82 */ /* 0x000fe20008000000 */
[----:B------:R-:W-:Y:S02]  /*2ae0*/  R2UR UR4, R66 ;  /* 0x00000000420472ca */ /* 0x000fe400000e0000 */
[----:B------:R-:W-:Y:S02]  /*2af0*/  PLOP3.LUT P1, PT, PT, PT, PT, 0x80, 0x8 ;  /* 0x000000000008781c */ /* 0x000fe40003f2f070 */
[----:B------:R-:W-:-:S07]  /*2b00*/  LOP3.LUT R2, R2, 0x1, RZ, 0x3c, !PT ;  /* 0x0000000102027812 */ /* 0x000fce00078e3cff */
[----:B------:R-:W-:Y:S02]  /*2b10*/  UIADD3 UR51, UPT, UPT, UR42, UR5, URZ ;  /* 0x000000052a337290 */ /* 0x000fe4000fffe0ff */
[----:B------:R-:W-:Y:S01]  /*2b20*/  UIADD3 UR21, UPT, UPT, UR38, UR4, URZ ;  /* 0x0000000426157290 */ /* 0x000fe2000fffe0ff */
[----:B------:R-:W-:Y:S11]  /*2b30*/  BRA.U UP1, `(.L_x_39) ;  /* 0xffffffed013c7547 */ /* 0x000ff6000b83ffff */
[----:B------:R-:W-:Y:S01]  /*2b40*/  UIADD3 UR25, UPT, UPT, UR25, 0x40, URZ ;  /* 0x0000004019197890 */ /* 0x000fe2000fffe0ff */
[----:B------:R-:W-:-:S03]  /*2b50*/  MOV R2, UR23 ;  /* 0x0000001700027c02 */ /* 0x000fc60008000f00 */
[----:B------:R-:W-:Y:S01]  /*2b60*/  ULEA UR4, UR26, UR25, 0x3 ;  /* 0x000000191a047291 */ /* 0x000fe2000f8e18ff */
[----:B------:R-:W-:-:S08]  /*2b70*/  SHF.L.U32 R2, R2, 0x1f, RZ ;  /* 0x0000001f02027819 */ /* 0x000fd000000006ff */
[----:B------:R-:W1:Y:S02]  /*2b80*/  SYNCS.PHASECHK.TRANS64.TRYWAIT P0, [UR4], R2 ;  /* 0x00000002ff0075a7 */ /* 0x000e640008001104 */
[----:B-1----:R-:W-:Y:S05]  /*2b90*/  @!P0 BRA `(.L_x_40) ;  /* 0x0000009400788947 */ /* 0x002fea0003800000 */
.L_x_187:
[----:B------:R-:W-:-:S04]  /*2ba0*/  UIADD3 UR4, UPT, UPT, UR26, 0x1, URZ ;  /* 0x000000011a047890 */ /* 0x000fc8000fffe0ff */
[----:B------:R-:W-:-:S04]  /*2bb0*/  UISETP.NE.AND UP0, UPT, UR4, 0x8, UPT ;  /* 0x000000080400788c */ /* 0x000fc8000bf05270 */
[----:B------:R-:W-:Y:S02]  /*2bc0*/  USEL UR5, URZ, 0x1, UP0 ;  /* 0x00000001ff057887 */ /* 0x000fe40008000000 */
[----:B------:R-:W-:Y:S02]  /*2bd0*/  USEL UR4, UR4, URZ, UP0 ;  /* 0x000000ff04047287 */ /* 0x000fe40008000000 */
[----:B------:R-:W-:Y:S02]  /*2be0*/  ULOP3.LUT UR6, UR23, UR5, URZ, 0x3c, !UPT ;  /* 0x0000000517067292 */ /* 0x000fe4000f8e3cff */
[----:B------:R-:W-:-:S04]  /*2bf0*/  ULEA UR5, UR4, UR25, 0x3 ;  /* 0x0000001904057291 */ /* 0x000fc8000f8e18ff */
[----:B-1----:R-:W-:-:S04]  /*2c00*/  MOV R2, UR6 ;  /* 0x0000000600027c02 */ /* 0x002fc80008000f00 */
[----:B------:R-:W-:-:S04]  /*2c10*/  SHF.L.U32 R2, R2, 0x1f, RZ ;  /* 0x0000001f02027819 */ /* 0x000fc800000006ff */
[----:B------:R-:W1:Y:S02]  /*2c20*/  SYNCS.PHASECHK.TRANS64.TRYWAIT P0, [UR5], R2 ;  /* 0x00000002ff0075a7 */ /* 0x000e640008001105 */
[----:B-1----:R-:W-:Y:S05]  /*2c30*/  @!P0 BRA `(.L_x_41) ;  /* 0x0000009400688947 */ /* 0x002fea0003800000 */
.L_x_189:
        /* <DEDUP_REMOVED lines=10> */
.L_x_191:
        /* <DEDUP_REMOVED lines=10> */
.L_x_193:
        /* <DEDUP_REMOVED lines=10> */
.L_x_195:
        /* <DEDUP_REMOVED lines=10> */
.L_x_197:
        /* <DEDUP_REMOVED lines=10> */
.L_x_199:
[----:B------:R-:W-:-:S04]  /*2f60*/  UIADD3 UR4, UPT, UPT, UR4, 0x1, URZ ;  /* 0x0000000104047890 */ /* 0x000fc8000fffe0ff */
[----:B------:R-:W-:-:S04]  /*2f70*/  UISETP.NE.AND UP0, UPT, UR4, 0x8, UPT ;  /* 0x000000080400788c */ /* 0x000fc8000bf05270 */
[----:B------:R-:W-:Y:S02]  /*2f80*/  USEL UR5, URZ, 0x1, UP0 ;  /* 0x00000001ff057887 */ /* 0x000fe40008000000 */
[----:B------:R-:W-:Y:S02]  /*2f90*/  USEL UR4, UR4, URZ, UP0 ;  /* 0x000000ff04047287 */ /* 0x000fe40008000000 */
[----:B------:R-:W-:Y:S02]  /*2fa0*/  ULOP3.LUT UR5, UR6, UR5, URZ, 0x3c, !UPT ;  /* 0x0000000506057292 */ /* 0x000fe4000f8e3cff */
[----:B------:R-:W-:-:S04]  /*2fb0*/  ULEA UR4, UR4, UR25, 0x3 ;  /* 0x0000001904047291 */ /* 0x000fc8000f8e18ff */
[----:B-1----:R-:W-:Y:S02]  /*2fc0*/  IMAD.U32 R2, RZ, RZ, UR5 ;  /* 0x00000005ff027e24 */ /* 0x002fe4000f8e00ff */
[----:B------:R-:W-:-:S03]  /*2fd0*/  MOV R0, UR4 ;  /* 0x0000000400007c02 */ /* 0x000fc60008000f00 */
[----:B------:R-:W-:-:S07]  /*2fe0*/  SHF.L.U32 R2, R2, 0x1f, RZ ;  /* 0x0000001f02027819 */ /* 0x000fce00000006ff */
.L_x_47:
[----:B-1----:R1:W2:Y:S02]  /*2ff0*/  SYNCS.PHASECHK.TRANS64.TRYWAIT P0, [R0+URZ], R2 ;  /* 0x00000002000075a7 */ /* 0x0022a400080011ff */
[----:B--2---:R-:W-:Y:S05]  /*3000*/  @!P0 NANOSLEEP.SYNCS 0x989680 ;  /* 0x009896800000895d */ /* 0x004fea0003900000 */
[----:B------:R-:W2:Y:S02]  /*3010*/  @!P0 SYNCS.PHASECHK.TRANS64 P0, [R0+URZ], R2 ;  /* 0x00000002000085a7 */ /* 0x000ea400080010ff */
[----:B--2---:R-:W-:Y:S05]  /*3020*/  @P0 EXIT ;  /* 0x000000000000094d */ /* 0x004fea0003800000 */
[----:B------:R-:W-:Y:S05]  /*3030*/  BRA `(.L_x_47) ;  /* 0xfffffffc00ec7947 */ /* 0x000fea000383ffff */
.L_x_21:
[----:B------:R-:W2:Y:S02]  /*3040*/  S2UR UR4, SR_CgaCtaId ;  /* 0x00000000000479c3 */ /* 0x000ea40000008800 */
[----:B--2---:R-:W-:-:S04]  /*3050*/  UISETP.NE.AND UP0, UPT, UR4, URZ, UPT ;  /* 0x000000ff0400728c */ /* 0x004fc8000bf05270 */
[----:B------:R-:W-:-:S09]  /*3060*/  UISETP.NE.OR UP0, UPT, UR18, 0x1, UP0 ;  /* 0x000000011200788c */ /* 0x000fd20008705670 */
[----:B------:R-:W-:Y:S05]  /*3070*/  BRA.U UP0, `(.L_x_48) ;  /* 0x0000000100b47547 */ /* 0x000fea000b800000 */
[----:B------:R-:W2:Y:S01]  /*3080*/  S2UR UR5, SR_CgaCtaId ;  /* 0x00000000000579c3 */ /* 0x000ea20000008800 */
[----:B------:R-:W-:Y:S01]  /*3090*/  UMOV UR4, 0x400 ;  /* 0x0000040000047882 */ /* 0x000fe20000000000 */
[----:B------:R-:W-:Y:S01]  /*30a0*/  HFMA2 R2, -RZ, RZ, 0, 5.9604644775390625e-08 ;  /* 0x00000001ff027431 */ /* 0x000fe200000001ff */
[----:B------:R-:W-:Y:S01]  /*30b0*/  ISETP.GE.U32.AND P0, PT, R3, 0x2, PT ;  /* 0x000000020300780c */ /* 0x000fe20003f06070 */
[----:B------:R-:W-:Y:S01]  /*30c0*/  IMAD.MOV.U32 R8, RZ, RZ, RZ ;  /* 0x000000ffff087224 */ /* 0x000fe200078e00ff */
[----:B--2---:R-:W-:-:S04]  /*30d0*/  ULEA UR4, UR5, UR4, 0x18 ;  /* 0x0000000405047291 */ /* 0x004fc8000f8ec0ff */
[----:B------:R-:W-:Y:S02]  /*30e0*/  UIADD3 UR5, UPT, UPT, UR4, 0xd8, URZ ;  /* 0x000000d804057890 */ /* 0x000fe4000fffe0ff */
[----:B------:R-:W-:Y:S02]  /*30f0*/  UIADD3 UR8, UPT, UPT, UR4, 0xd0, URZ ;  /* 0x000000d004087890 */ /* 0x000fe4000fffe0ff */
[----:B------:R-:W-:-:S12]  /*3100*/  UPRMT UR5, URZ, 0x654, UR5 ;  /* 0x00000654ff057896 */ /* 0x000fd80008000005 */
.L_x_51:
[----:B------:R-:W-:Y:S01]  /*3110*/  SHF.L.U32 R6, R2, 0x1f, RZ ;  /* 0x0000001f02067819 */ /* 0x000fe200000006ff */
[----:B------:R-:W-:Y:S02]  /*3120*/  IMAD.U32 R4, RZ, RZ, UR8 ;  /* 0x00000008ff047e24 */ /* 0x000fe4000f8e00ff */
[----:B------:R-:W-:Y:S01]  /*3130*/  @!P0 IMAD.MOV.U32 R5, RZ, RZ, 0x10 ;  /* 0x00000010ff058424 */ /* 0x000fe200078e00ff */
[----:B------:R-:W2:Y:S02]  /*3140*/  SYNCS.PHASECHK.TRANS64.TRYWAIT P1, [UR4+0xd8], R6 ;  /* 0x0000d806ff0075a7 */ /* 0x000ea40008021104 */
[----:B------:R-:W-:-:S04]  /*3150*/  PRMT R4, R3, 0x654, R4 ;  /* 0x0000065403047816 */ /* 0x000fc80000000004 */
[----:B------:R-:W-:Y:S01]  /*3160*/  SEL R0, R4, R0, !P0 ;  /* 0x0000000004007207 */ /* 0x000fe20004000000 */
[----:B--2---:R-:W-:Y:S06]  /*3170*/  @!P1 BRA `(.L_x_49) ;  /* 0x0000009000a89947 */ /* 0x004fec0003800000 */
.L_x_201:
[----:B------:R-:W-:Y:S01]  /*3180*/  UIADD3 UR6, UPT, UPT, UR4, 0x110, URZ ;  /* 0x0000011004067890 */ /* 0x000fe2000fffe0ff */
[----:B------:R3:W-:Y:S01]  /*3190*/  @!P0 SYNCS.ARRIVE.TRANS64.RED RZ, [R0+URZ], R5 ;  /* 0x0000000500ff89a7 */ /* 0x0007e200080004ff */
[----:B------:R-:W-:Y:S01]  /*31a0*/  UIADD3 UR7, UPT, UPT, UR4, 0xd0, URZ ;  /* 0x000000d004077890 */ /* 0x000fe2000fffe0ff */
[----:B------:R-:W-:-:S08]  /*31b0*/  LOP3.LUT R2, R2, 0x1, RZ, 0x3c, !PT ;  /* 0x0000000102027812 */ /* 0x000fd000078e3cff */
[----:B------:R-:W-:Y:S06]  /*31c0*/  UGETNEXTWORKID.BROADCAST [UR6], [UR7] ;  /* 0x00000000060073ca */ /* 0x000fec0008000100 */
[----:B---3--:R-:W-:-:S04]  /*31d0*/  SHF.L.U32 R5, R8, 0x1f, RZ ;  /* 0x0000001f08057819 */ /* 0x008fc800000006ff */
[----:B------:R-:W3:Y:S02]  /*31e0*/  SYNCS.PHASECHK.TRANS64.TRYWAIT P1, [UR4+0xd0], R5 ;  /* 0x0000d005ff0075a7 */ /* 0x000ee40008021104 */
[----:B---3--:R-:W-:Y:S05]  /*31f0*/  @!P1 BRA `(.L_x_50) ;  /* 0x0000009000a09947 */ /* 0x008fea0003800000 */
.L_x_203:
[----:B--2---:R-:W2:Y:S01]  /*3200*/  LDS.128 R4, [UR4+0x110] ;  /* 0x00011004ff047984 */ /* 0x004ea20008000c00 */
[----:B------:R-:W-:Y:S01]  /*3210*/  LOP3.LUT R8, R8, 0x1, RZ, 0x3c, !PT ;  /* 0x0000000108087812 */ /* 0x000fe200078e3cff */
[----:B------:R-:W-:Y:S01]  /*3220*/  @!PT LDS RZ, [RZ] ;  /* 0x00000000fffff984 */ /* 0x000fe20000000800 */
[----:B------:R-:W-:Y:S01]  /*3230*/  @!PT LDS RZ, [RZ] ;  /* 0x00000000fffff984 */ /* 0x000fe20000000800 */
[----:B------:R-:W-:Y:S01]  /*3240*/  @!PT LDS RZ, [RZ] ;  /* 0x00000000fffff984 */ /* 0x000fe20000000800 */
[----:B------:R-:W-:Y:S01]  /*3250*/  @!PT LDS RZ, [RZ] ;  /* 0x00000000fffff984 */ /* 0x000fe20000000800 */
[----:B------:R3:W-:Y:S06]  /*3260*/  MEMBAR.ALL.CTA ;  /* 0x0000000000007992 */ /* 0x0007ec0000008000 */
[----:B---3--:R-:W3:Y:S02]  /*3270*/  FENCE.VIEW.ASYNC.S ;  /* 0x00000000000073c6 */ /* 0x008ee40000000000 */
[----:B---3--:R-:W-:Y:S01]  /*3280*/  SYNCS.ARRIVE.TRANS64.RED.A1T0 RZ, [UR5], RZ ;  /* 0x000000ffffff79a7 */ /* 0x008fe20008100405 */
[----:B--2---:R-:W-:-:S13]  /*3290*/  LOP3.LUT P1, RZ, R6, 0x1, RZ, 0xc0, !PT ;  /* 0x0000000106ff7812 */ /* 0x004fda000782c0ff */
[----:B------:R-:W-:Y:S05]  /*32a0*/  @P1 BRA `(.L_x_51) ;  /* 0xfffffffc00981947 */ /* 0x000fea000383ffff */
[----:B------:R-:W-:-:S04]  /*32b0*/  SHF.L.U32 R0, R2, 0x1f, RZ ;  /* 0x0000001f02007819 */ /* 0x000fc800000006ff */
[----:B------:R-:W2:Y:S02]  /*32c0*/  SYNCS.PHASECHK.TRANS64 P0, [UR4+0xd8], R0 ;  /* 0x0000d800ff0075a7 */ /* 0x000ea40008001004 */
[----:B-12---:R-:W-:Y:S05]  /*32d0*/  @P0 EXIT ;  /* 0x000000000000094d */ /* 0x006fea0003800000 */
[----:B------:R-:W-:-:S07]  /*32e0*/  MOV R0, UR4 ;  /* 0x0000000400007c02 */ /* 0x000fce0008000f00 */
.L_x_52:
[----:B-1----:R-:W-:-:S04]  /*32f0*/  SHF.L.U32 R3, R2, 0x1f, RZ ;  /* 0x0000001f02037819 */ /* 0x002fc800000006ff */
[----:B------:R1:W2:Y:S03]  /*3300*/  SYNCS.PHASECHK.TRANS64.TRYWAIT P0, [R0+URZ+0xd8], R3 ;  /* 0x0000d803000075a7 */ /* 0x0002a600080011ff */
[----:B--2---:R-:W-:Y:S05]  /*3310*/  @!P0 NANOSLEEP.SYNCS 0x989680 ;  /* 0x009896800000895d */ /* 0x004fea0003900000 */
[----:B------:R-:W2:Y:S02]  /*3320*/  @!P0 SYNCS.PHASECHK.TRANS64 P0, [R0+URZ+0xd8], R3 ;  /* 0x0000d803000085a7 */ /* 0x000ea400080010ff */
[----:B--2---:R-:W-:Y:S05]  /*3330*/  @P0 EXIT ;  /* 0x000000000000094d */ /* 0x004fea0003800000 */
[----:B------:R-:W-:Y:S05]  /*3340*/  BRA `(.L_x_52) ;  /* 0xfffffffc00e87947 */ /* 0x000fea000383ffff */
.L_x_48:
[----:B------:R-:W-:Y:S05]  /*3350*/  BRA.U UP4, `(.L_x_53) ;  /* 0x0000001104a47547 */ /* 0x000fea000b800000 */
[----:B------:R-:W2:Y:S01]  /*3360*/  S2UR UR4, SR_CgaCtaId ;  /* 0x00000000000479c3 */ /* 0x000ea20000008800 */
[----:B------:R-:W-:Y:S01]  /*3370*/  UMOV UR5, 0x40 ;  /* 0x0000004000057882 */ /* 0x000fe20000000000 */
[----:B------:R-:W-:Y:S01]  /*3380*/  NOP ;  /* 0x0000000000007918 */ /* 0x000fe20000000000 */
[----:B------:R-:W-:Y:S01]  /*3390*/  UMOV UR6, 0x400 ;  /* 0x0000040000067882 */ /* 0x000fe20000000000 */
[----:B--2---:R-:W-:Y:S02]  /*33a0*/  ULEA UR5, UR4, UR5, 0x18 ;  /* 0x0000000504057291 */ /* 0x004fe4000f8ec0ff */
[----:B------:R-:W-:-:S07]  /*33b0*/  ULEA UR6, UR4, UR6, 0x18 ;  /* 0x0000000604067291 */ /* 0x000fce000f8ec0ff */
[----:B------:R-:W2:Y:S02]  /*33c0*/  LDS.U8 R3, [UR5+0x1c] ;  /* 0x00001c05ff037984 */ /* 0x000ea40008000000 */
[----:B--2---:R-:W-:-:S13]  /*33d0*/  ISETP.NE.AND P0, PT, R3, RZ, PT ;  /* 0x000000ff0300720c */ /* 0x004fda0003f05270 */
[----:B------:R-:W-:Y:S05]  /*33e0*/  @P0 BRA `(.L_x_54) ;  /* 0x0000000400080947 */ /* 0x000fea0003800000 */
[----:B------:R-:W-:Y:S02]  /*33f0*/  UISETP.NE.U32.AND UP1, UPT, UR38, 0x1, UPT ;  /* 0x000000012600788c */ /* 0x000fe4000bf25070 */
[----:B------:R-:W-:-:S07]  /*3400*/  UIADD3 UR7, UPT, UPT, UR5, 0x8, URZ ;  /* 0x0000000805077890 */ /* 0x000fce000fffe0ff */
[----:B------:R-:W-:Y:S05]  /*3410*/  BRA.U !UP1, `(.L_x_55) ;  /* 0x00000001099c7547 */ /* 0x000fea000b800000 */
[----:B------:R-:W-:Y:S01]  /*3420*/  ELECT P0, URZ, PT ;  /* 0x0000000000ff782f */ /* 0x000fe20003800000 */
[----:B------:R-:W-:-:S12]  /*3430*/  BSSY B0, `(.L_x_55) ;  /* 0x0000025000007945 */ /* 0x000fd80003800000 */
[----:B------:R-:W-:Y:S05]  /*3440*/  @!P0 BRA `(.L_x_56) ;  /* 0x00000000008c8947 */ /* 0x000fea0003800000 */
[----:B------:R-:W-:-:S05]  /*3450*/  UMOV UR4, 0x10 ;  /* 0x0000001000047882 */ /* 0x000fca0000000000 */
[----:B------:R-:W-:Y:S04]  /*3460*/  DEPBAR.LE SB2, 0x36 ;  /* 0x0000ad800000791a */ /* 0x000fe80000000000 */
[----:B------:R-:W2:Y:S02]  /*3470*/  UTCATOMSWS.2CTA.FIND_AND_SET.ALIGN UP0, UR4, UR4 ;  /* 0x00000004000475e3 */ /* 0x000ea40008200800 */
[----:B--2---:R-:W-:Y:S01]  /*3480*/  MOV R10, UR4 ;  /* 0x00000004000a7c02 */ /* 0x004fe20008000f00 */
[----:B------:R-:W-:Y:S06]  /*3490*/  BRA.U UP0, `(.L_x_57) ;  /* 0x0000000100187547 */ /* 0x000fec000b800000 */
.L_x_58:
[----:B------:R-:W-:Y:S05]  /*34a0*/  NANOSLEEP 0x64 ;  /* 0x000000640000795d */ /* 0x000fea0003800000 */
[----:B------:R-:W-:-:S05]  /*34b0*/  UMOV UR4, 0x10 ;  /* 0x0000001000047882 */ /* 0x000fca0000000000 */
[----:B------:R-:W-:Y:S04]  /*34c0*/  DEPBAR.LE SB2, 0x36 ;  /* 0x0000ad800000791a */ /* 0x000fe80000000000 */
[----:B------:R-:W2:Y:S02]  /*34d0*/  UTCATOMSWS.2CTA.FIND_AND_SET.ALIGN UP0, UR4, UR4 ;  /* 0x00000004000475e3 */ /* 0x000ea40008200800 */
[----:B--2---:R-:W-:Y:S01]  /*34e0*/  MOV R10, UR4 ;  /* 0x00000004000a7c02 */ /* 0x004fe20008000f00 */
[----:B------:R-:W-:Y:S05]  /*34f0*/  BRA.U !UP0, `(.L_x_58) ;  /* 0xfffffffd08e87547 */ /* 0x000fea000b83ffff */
.L_x_57:
[----:B------:R-:W2:Y:S01]  /*3500*/  LDS R6, [UR5+0x10] ;  /* 0x00001005ff067984 */ /* 0x000ea20008000800 */
[----:B------:R-:W-:Y:S01]  /*3510*/  IMAD.U32 R3, RZ, RZ, UR6 ;  /* 0x00000006ff037e24 */ /* 0x000fe2000f8e00ff */
[----:B------:R-:W-:-:S03]  /*3520*/  MOV R4, UR37 ;  /* 0x0000002500047c02 */ /* 0x000fc60008000f00 */
[----:B------:R-:W-:Y:S01]  /*3530*/  VIADD R3, R3, 0x120 ;  /* 0x0000012003037836 */ /* 0x000fe20000000000 */
[----:B--2---:R-:W-:-:S04]  /*3540*/  SHF.L.U32 R6, R6, 0x1f, RZ ;  /* 0x0000001f06067819 */ /* 0x004fc800000006ff */
[----:B------:R-:W2:Y:S02]  /*3550*/  SYNCS.PHASECHK.TRANS64.TRYWAIT P0, [UR5+0x8], R6 ;  /* 0x00000806ff0075a7 */ /* 0x000ea40008001105 */
[----:B--2---:R-:W-:Y:S05]  /*3560*/  @P0 BRA `(.L_x_59) ;  /* 0x0000000000080947 */ /* 0x004fea0003800000 */
[----:B------:R-:W2:Y:S02]  /*3570*/  SYNCS.PHASECHK.TRANS64.TRYWAIT P0, [UR5+0x8], R6 ;  /* 0x00000806ff0075a7 */ /* 0x000ea40008001105 */
[----:B--2---:R-:W-:Y:S05]  /*3580*/  @!P0 BRA `(.L_x_60) ;  /* 0x0000008c00d48947 */ /* 0x004fea0003800000 */
.L_x_59:
[----:B------:R-:W-:Y:S01]  /*3590*/  PRMT R4, R4, 0x654, R3 ;  /* 0x0000065404047816 */ /* 0x000fe20000000003 */
[----:B------:R-:W-:Y:S01]  /*35a0*/  HFMA2 R3, -RZ, RZ, 0, 5.9604644775390625e-08 ;  /* 0x00000001ff037431 */ /* 0x000fe200000001ff */
[----:B------:R-:W-:Y:S01]  /*35b0*/  UPRMT UR4, UR37, 0x654, UR7 ;  /* 0x0000065425047896 */ /* 0x000fe20008000007 */
[----:B------:R-:W-:Y:S02]  /*35c0*/  IMAD.MOV.U32 R8, RZ, RZ, 0xffff ;  /* 0x0000ffffff087424 */ /* 0x000fe400078e00ff */
[----:B--2---:R-:W-:Y:S02]  /*35d0*/  IMAD.MOV.U32 R6, RZ, RZ, 0x4 ;  /* 0x00000004ff067424 */ /* 0x004fe400078e00ff */
[----:B------:R-:W-:Y:S01]  /*35e0*/  IMAD.SHL.U32 R9, R10, 0x20, RZ ;  /* 0x000000200a097824 */ /* 0x000fe200078e00ff */
[----:B------:R-:W-:Y:S02]  /*35f0*/  MOV R5, UR4 ;  /* 0x0000000400057c02 */ /* 0x000fe40008000f00 */
[-C--:B------:R-:W-:Y:S01]  /*3600*/  SHF.L.U32 R8, R8, R10.reuse, RZ ;  /* 0x0000000a08087219 */ /* 0x080fe200000006ff */
[----:B------:R2:W-:Y:S01]  /*3610*/  SYNCS.ARRIVE.TRANS64.RED RZ, [UR4], R6 ;  /* 0x00000006ffff79a7 */ /* 0x0005e20008000404 */
[----:B------:R-:W-:Y:S01]  /*3620*/  SHF.L.U32 R7, R3, R10, RZ ;  /* 0x0000000a03077219 */ /* 0x000fe200000006ff */
[----:B------:R2:W-:Y:S04]  /*3630*/  STS [UR6+0x120], R9 ;  /* 0x00012009ff007988 */ /* 0x0005e80008000806 */
[----:B------:R2:W-:Y:S04]  /*3640*/  STAS [R4.64], R10 ;  /* 0x0000000a04007dbd */ /* 0x0005e8000c0008ff */
[----:B------:R2:W-:Y:S04]  /*3650*/  ATOMS.OR RZ, [UR5+0x14], R8 ;  /* 0x00001408ffff798c */ /* 0x0005e8000b000005 */
[----:B------:R2:W-:Y:S04]  /*3660*/  ATOMS.OR RZ, [UR5+0x18], R7 ;  /* 0x00001807ffff798c */ /* 0x0005e8000b000005 */
[----:B------:R2:W-:Y:S02]  /*3670*/  ATOMS.XOR RZ, [UR5+0x10], R3 ;  /* 0x00001003ffff798c */ /* 0x0005e4000b800005 */
.L_x_56:
[----:B-1----:R-:W-:Y:S05]  /*3680*/  BSYNC B0 ;  /* 0x0000000000007941 */ /* 0x002fea0003800000 */
.L_x_55:
[----:B------:R-:W-:Y:S05]  /*3690*/  BRA.U UP1, `(.L_x_61) ;  /* 0x00000001016c7547 */ /* 0x000fea000b800000 */
[----:B------:R-:W-:-:S03]  /*36a0*/  UMOV UR4, 0xffffffff ;  /* 0xffffffff00047882 */ /* 0x000fc60000000000 */
[----:B------:R-:W-:Y:S05]  /*36b0*/  BRA.DIV UR4, `(.L_x_62) ;  /* 0x0000008e04a07947 */ /* 0x000fea000b800000 */
[----:B------:R-:W-:-:S13]  /*36c0*/  ELECT P6, URZ, PT ;  /* 0x0000000000ff782f */ /* 0x000fda00038c0000 */
.L_x_206:
[----:B------:R-:W-:Y:S05]  /*36d0*/  @!P6 BRA `(.L_x_61) ;  /* 0x00000000005ce947 */ /* 0x000fea0003800000 */
[----:B--2---:R-:W2:Y:S02]  /*36e0*/  LDS R4, [UR5+0x10] ;  /* 0x00001005ff047984 */ /* 0x004ea40008000800 */
[----:B--2---:R-:W-:-:S04]  /*36f0*/  SHF.L.U32 R4, R4, 0x1f, RZ ;  /* 0x0000001f04047819 */ /* 0x004fc800000006ff */
[----:B------:R-:W2:Y:S02]  /*3700*/  SYNCS.PHASECHK.TRANS64.TRYWAIT P0, [UR5+0x8], R4 ;  /* 0x00000804ff0075a7 */ /* 0x000ea40008001105 */
[----:B--2---:R-:W-:Y:S05]  /*3710*/  @P0 BRA `(.L_x_63) ;  /* 0x0000000000080947 */ /* 0x004fea0003800000 */
[----:B------:R-:W2:Y:S02]  /*3720*/  SYNCS.PHASECHK.TRANS64.TRYWAIT P0, [UR5+0x8], R4 ;  /* 0x00000804ff0075a7 */ /* 0x000ea40008001105 */
[----:B--2---:R-:W-:Y:S05]  /*3730*/  @!P0 BRA `(.L_x_64) ;  /* 0x0000008c00a08947 */ /* 0x004fea0003800000 */
.L_x_63:
[----:B------:R-:W3:Y:S01]  /*3740*/  LDS R6, [UR6+0x120] ;  /* 0x00012006ff067984 */ /* 0x000ee20008000800 */
[----:B--2---:R-:W-:Y:S02]  /*3750*/  HFMA2 R3, -RZ, RZ, 0, 5.9604644775390625e-08 ;  /* 0x00000001ff037431 */ /* 0x004fe400000001ff */
[----:B------:R-:W-:Y:S01]  /*3760*/  IMAD.MOV.U32 R4, RZ, RZ, 0xffff ;  /* 0x0000ffffff047424 */ /* 0x000fe200078e00ff */
[----:B------:R-:W-:Y:S01]  /*3770*/  UPRMT UR4, UR37, 0x654, UR7 ;  /* 0x0000065425047896 */ /* 0x000fe20008000007 */
[----:B---3--:R-:W-:-:S03]  /*3780*/  IMAD.SHL.U32 R5, R6, 0x20, RZ ;  /* 0x0000002006057824 */ /* 0x008fc600078e00ff */
[-C--:B------:R-:W-:Y:S02]  /*3790*/  SHF.L.U32 R4, R4, R6.reuse, RZ ;  /* 0x0000000604047219 */ /* 0x080fe400000006ff */
[----:B------:R-:W-:Y:S01]  /*37a0*/  SHF.L.U32 R6, R3, R6, RZ ;  /* 0x0000000603067219 */ /* 0x000fe200000006ff */
[----:B------:R3:W-:Y:S04]  /*37b0*/  STS [UR6+0x120], R5 ;  /* 0x00012005ff007988 */ /* 0x0007e80008000806 */
[----:B------:R3:W-:Y:S04]  /*37c0*/  ATOMS.OR RZ, [UR5+0x14], R4 ;  /* 0x00001404ffff798c */ /* 0x0007e8000b000005 */
[----:B------:R3:W-:Y:S01]  /*37d0*/  ATOMS.OR RZ, [UR5+0x18], R6 ;  /* 0x00001806ffff798c */ /* 0x0007e2000b000005 */
[----:B------:R-:W-:Y:S03]  /*37e0*/  SYNCS.ARRIVE.TRANS64.RED.A1T0 RZ, [UR4], RZ ;  /* 0x000000ffffff79a7 */ /* 0x000fe60008100404 */
[----:B------:R3:W-:Y:S01]  /*37f0*/  ATOMS.XOR RZ, [UR5+0x10], R3 ;  /* 0x00001003ffff798c */ /* 0x0007e2000b800005 */
[----:B------:R-:W-:Y:S05]  /*3800*/  BRA `(.L_x_61) ;  /* 0x0000000000107947 */ /* 0x000fea0003800000 */
.L_x_54:
[----:B------:R-:W-:Y:S02]  /*3810*/  MOV R3, 0xffffffff ;  /* 0xffffffff00037802 */ /* 0x000fe40000000f00 */
[----:B------:R-:W-:-:S03]  /*3820*/  MOV R4, 0x3850 ;  /* 0x0000385000047802 */ /* 0x000fc60000000f00 */
[----:B------:R2:W-:Y:S04]  /*3830*/  STS [UR6+0x120], R3 ;  /* 0x00012003ff007988 */ /* 0x0005e80008000806 */
[----:B-12--5:R-:W-:Y:S05]  /*3840*/  CALL.REL.NOINC `($__internal_1_$__cuda_sm10x_tcgen05_guardrail_trap_phase_invalid_during_alloc) ;  /* 0x0000009800007944 */ /* 0x026fea0003c00000 */
.L_x_61:
[----:B------:R-:W-:Y:S05]  /*3850*/  WARPSYNC.ALL ;  /* 0x0000000000007948 */ /* 0x000fea0003800000 */
[----:B------:R-:W4:Y:S01]  /*3860*/  S2UR UR20, SR_CgaCtaId ;  /* 0x00000000001479c3 */ /* 0x000f220000008800 */
[----:B------:R-:W-:Y:S01]  /*3870*/  UMOV UR4, 0x400 ;  /* 0x0000040000047882 */ /* 0x000fe20000000000 */
[----:B------:R-:W-:-:S06]  /*3880*/  NOP ;  /* 0x0000000000007918 */ /* 0x000fcc0000000000 */
[----:B------:R-:W-:Y:S06]  /*3890*/  BAR.ARV 0x6, 0xa0 ;  /* 0x0182800000007b1d */ /* 0x000fec0000002000 */
[----:B------:R-:W1:Y:S01]  /*38a0*/  LDCU.64 UR6, c[0x0][0x388] ;  /* 0x00007100ff0677ac */ /* 0x000e620008000a00 */
[----:B------:R-:W-:Y:S01]  /*38b0*/  LOP3.LUT R2, R2, 0xffff, RZ, 0xc0, !PT ;  /* 0x0000ffff02027812 */ /* 0x000fe200078ec0ff */
[----:B--2---:R-:W-:Y:S01]  /*38c0*/  IMAD.MOV.U32 R8, RZ, RZ, 0x1 ;  /* 0x00000001ff087424 */ /* 0x004fe200078e00ff */
[----:B------:R-:W-:Y:S01]  /*38d0*/  LOP3.LUT R0, R0, 0xffff, RZ, 0xc0, !PT ;  /* 0x0000ffff00007812 */ /* 0x000fe200078ec0ff */
[----:B------:R-:W-:Y:S01]  /*38e0*/  UMOV UR24, URZ ;  /* 0x000000ff00187c82 */ /* 0x000fe20008000000 */
[----:B------:R-:W-:Y:S01]  /*38f0*/  R2UR UR21, R2 ;  /* 0x00000000021572ca */ /* 0x000fe200000e0000 */
[----:B------:R-:W-:Y:S01]  /*3900*/  IMAD.MOV.U32 R2, RZ, RZ, RZ ;  /* 0x000000ffff027224 */ /* 0x000fe200078e00ff */
[----:B------:R-:W-:Y:S01]  /*3910*/  R2UR UR35, R0 ;  /* 0x00000000002372ca */ /* 0x000fe200000e0000 */
[----:B------:R-:W-:Y:S01]  /*3920*/  IMAD.MOV.U32 R0, RZ, RZ, RZ ;  /* 0x000000ffff007224 */ /* 0x000fe200078e00ff */
[----:B------:R-:W-:Y:S01]  /*3930*/  UMOV UR19, URZ ;  /* 0x000000ff00137c82 */ /* 0x000fe20008000000 */
[----:B----4-:R-:W-:-:S02]  /*3940*/  ULEA UR20, UR20, UR4, 0x18 ;  /* 0x0000000414147291 */ /* 0x010fc4000f8ec0ff */
[----:B------:R-:W-:Y:S02]  /*3950*/  UISETP.NE.AND UP3, UPT, UR38, URZ, UPT ;  /* 0x000000ff2600728c */ /* 0x000fe4000bf65270 */
[----:B------:R-:W-:Y:S01]  /*3960*/  UIADD3 UR34, UPT, UPT, UR20, 0xd8, URZ ;  /* 0x000000d814227890 */ /* 0x000fe2000fffe0ff */
[----:B------:R-:W-:Y:S01]  /*3970*/  UMOV UR32, 0x0 ;  /* 0x0000000000207882 */ /* 0x000fe20000000000 */
[----:B------:R-:W-:Y:S01]  /*3980*/  UMOV UR33, 0x10200910 ;  /* 0x1020091000217882 */ /* 0x000fe20000000000 */
[----:B-1----:R-:W-:Y:S02]  /*3990*/  UIADD3 UR4, UPT, UPT, UR6, 0x1f, URZ ;  /* 0x0000001f06047890 */ /* 0x002fe4000fffe0ff */
[----:B---3--:R-:W1:Y:S01]  /*39a0*/  LDS R3, [UR20+0x120] ;  /* 0x00012014ff037984 */ /* 0x008e620008000800 */
[----:B------:R-:W2:Y:S01]  /*39b0*/  LDCU UR6, c[0x0][0x390] ;  /* 0x00007200ff0677ac */ /* 0x000ea20008000800 */
[----:B------:R-:W-:Y:S02]  /*39c0*/  USHF.R.S32.HI UR5, URZ, 0x1f, UR4 ;  /* 0x0000001fff057899 */ /* 0x000fe40008011404 */
[----:B------:R-:W-:-:S02]  /*39d0*/  UPRMT UR34, URZ, 0x654, UR34 ;  /* 0x00000654ff227896 */ /* 0x000fc40008000022 */
[----:B------:R-:W-:Y:S02]  /*39e0*/  ULEA.HI UR4, UR5, UR4, URZ, 0x5 ;  /* 0x0000000405047291 */ /* 0x000fe4000f8f28ff */
[----:B------:R-:W-:Y:S02]  /*39f0*/  UIADD3 UR5, UPT, UPT, UR20, 0x8400, URZ ;  /* 0x0000840014057890 */ /* 0x000fe4000fffe0ff */
[----:B------:R-:W-:Y:S02]  /*3a00*/  USHF.R.S32.HI UR4, URZ, 0x5, UR4 ;  /* 0x00000005ff047899 */ /* 0x000fe40008011404 */
[----:B------:R-:W-:Y:S02]  /*3a10*/  USHF.R.U32.HI UR5, URZ, 0x4, UR5 ;  /* 0x00000004ff057899 */ /* 0x000fe40008011605 */
[----:B------:R-:W-:Y:S02]  /*3a20*/  UIMAD UR7, UR4, UR7, URZ ;  /* 0x00000007040772a4 */ /* 0x000fe4000f8e02ff */
[----:B------:R-:W-:-:S02]  /*3a30*/  UIADD3 UR4, UPT, UPT, UR20, 0x28400, URZ ;  /* 0x0002840014047890 */ /* 0x000fc4000fffe0ff */
[----:B------:R-:W-:Y:S02]  /*3a40*/  ULOP3.LUT UR5, UR5, 0x3fff, URZ, 0xc0, !UPT ;  /* 0x00003fff05057892 */ /* 0x000fe4000f8ec0ff */
[----:B------:R-:W-:Y:S02]  /*3a50*/  USHF.R.U32.HI UR4, URZ, 0x4, UR4 ;  /* 0x00000004ff047899 */ /* 0x000fe40008011604 */
[----:B------:R-:W-:Y:S02]  /*3a60*/  ULOP3.LUT UR22, UR5, 0x10000, URZ, 0xfc, !UPT ;  /* 0x0001000005167892 */ /* 0x000fe4000f8efcff */
[----:B------:R-:W-:Y:S02]  /*3a70*/  ULOP3.LUT UR23, UR4, 0x3fff, URZ, 0xc0, !UPT ;  /* 0x00003fff04177892 */ /* 0x000fe4000f8ec0ff */
[----:B--2---:R-:W-:Y:S02]  /*3a80*/  UIMAD UR4, UR7, UR6, URZ ;  /* 0x00000006070472a4 */ /* 0x004fe4000f8e02ff */
[----:B------:R-:W-:-:S02]  /*3a90*/  ULOP3.LUT UR23, UR23, 0x10000, URZ, 0xfc, !UPT ;  /* 0x0001000017177892 */ /* 0x000fc4000f8efcff */
[----:B------:R-:W-:Y:S02]  /*3aa0*/  UIADD3 UR36, UPT, UPT, UR4, -0x1, URZ ;  /* 0xffffffff04247890 */ /* 0x000fe4000fffe0ff */
[----:B------:R-:W-:Y:S01]  /*3ab0*/  UISETP.GE.AND UP4, UPT, UR4, 0x1, UPT ;  /* 0x000000010400788c */ /* 0x000fe2000bf86270 */
[----:B------:R-:W-:Y:S01]  /*3ac0*/  UMOV UR30, 0x0 ;  /* 0x00000000001e7882 */ /* 0x000fe20000000000 */
[----:B------:R-:W-:Y:S01]  /*3ad0*/  UMOV UR31, 0x10200910 ;  /* 0x10200910001f7882 */ /* 0x000fe20000000000 */
[----:B------:R-:W-:Y:S01]  /*3ae0*/  UMOV UR28, 0x0 ;  /* 0x00000000001c7882 */ /* 0x000fe20000000000 */
[C---:B-1----:R-:W-:Y:S01]  /*3af0*/  VIADD R5, R3.reuse, 0x80 ;  /* 0x0000008003057836 */ /* 0x042fe20000000000 */
[----:B------:R-:W-:Y:S01]  /*3b00*/  LOP3.LUT R4, R3, 0xffff, RZ, 0xc0, !PT ;  /* 0x0000ffff03047812 */ /* 0x000fe200078ec0ff */
[----:B------:R-:W-:Y:S01]  /*3b10*/  UMOV UR29, 0x10200910 ;  /* 0x10200910001d7882 */ /* 0x000fe20000000000 */
[----:B------:R-:W-:Y:S01]  /*3b20*/  UMOV UR26, 0x0 ;  /* 0x00000000001a7882 */ /* 0x000fe20000000000 */
[----:B------:R-:W-:Y:S01]  /*3b30*/  UMOV UR27, 0x10200910 ;  /* 0x10200910001b7882 */ /* 0x000fe20000000000 */
[----:B------:R-:W-:-:S05]  /*3b40*/  LOP3.LUT R5, R5, 0xffff, RZ, 0xc0, !PT ;  /* 0x0000ffff05057812 */ /* 0x000fca00078ec0ff */
[----:B------:R1:W-:Y:S02]  /*3b50*/  STL.64 [R1], R4 ;  /* 0x0000000401007387 */ /* 0x0003e40000100a00 */
.L_x_73:
[----:B-1----:R-:W-:-:S04]  /*3b60*/  SHF.L.U32 R5, R2, 0x1f, RZ ;  /* 0x0000001f02057819 */ /* 0x002fc800000006ff */
[----:B------:R-:W1:Y:S02]  /*3b70*/  SYNCS.PHASECHK.TRANS64.TRYWAIT P0, [UR20+0xd0], R5 ;  /* 0x0000d005ff0075a7 */ /* 0x000e640008001114 */
[----:B-1-34-:R-:W-:Y:S05]  /*3b80*/  @!P0 BRA `(.L_x_65) ;  /* 0x0000008800a48947 */ /* 0x01afea0003800000 */
.L_x_208:
[----:B-1----:R-:W1:Y:S01]  /*3b90*/  LDS.128 R4, [UR20+0x110] ;  /* 0x00011014ff047984 */ /* 0x002e620008000c00 */
[----:B------:R-:W-:Y:S01]  /*3ba0*/  ULEA UR25, UR24, UR20, 0x3 ;  /* 0x0000001418197291 */ /* 0x000fe2000f8e18ff */
[----:B------:R-:W-:Y:S01]  /*3bb0*/  @!PT LDS RZ, [RZ] ;  /* 0x00000000fffff984 */ /* 0x000fe20000000800 */
[----:B------:R-:W-:Y:S01]  /*3bc0*/  @!PT LDS RZ, [RZ] ;  /* 0x00000000fffff984 */ /* 0x000fe20000000800 */
[----:B------:R-:W-:Y:S01]  /*3bd0*/  @!PT LDS RZ, [RZ] ;  /* 0x00000000fffff984 */ /* 0x000fe20000000800 */
[----:B------:R-:W-:Y:S01]  /*3be0*/  @!PT LDS RZ, [RZ] ;  /* 0x00000000fffff984 */ /* 0x000fe20000000800 */
[----:B------:R2:W-:Y:S06]  /*3bf0*/  MEMBAR.ALL.CTA ;  /* 0x0000000000007992 */ /* 0x0005ec0000008000 */
[----:B--2---:R-:W2:Y:S02]  /*3c00*/  FENCE.VIEW.ASYNC.S ;  /* 0x00000000000073c6 */ /* 0x004ea40000000000 */
[----:B--2---:R-:W-:Y:S01]  /*3c10*/  SYNCS.ARRIVE.TRANS64.RED.A1T0 RZ, [UR34], RZ ;  /* 0x000000ffffff79a7 */ /* 0x004fe20008100422 */
[----:B-1----:R-:W-:Y:S01]  /*3c20*/  LOP3.LUT P3, RZ, R6, 0x1, RZ, 0xc0, !PT ;  /* 0x0000000106ff7812 */ /* 0x002fe2000786c0ff */
[----:B------:R-:W-:-:S12]  /*3c30*/  BRA.U UP3, `(.L_x_66) ;  /* 0x00000001030c7547 */ /* 0x000fd8000b800000 */
[----:B------:R-:W-:-:S04]  /*3c40*/  SHF.L.U32 R5, R8, 0x1f, RZ ;  /* 0x0000001f08057819 */ /* 0x000fc800000006ff */
[----:B------:R-:W1:Y:S02]  /*3c50*/  SYNCS.PHASECHK.TRANS64.TRYWAIT P0, [UR25+0xf0], R5 ;  /* 0x0000f005ff0075a7 */ /* 0x000e640008001119 */
[----:B-1----:R-:W-:Y:S05]  /*3c60*/  @!P0 BRA `(.L_x_67) ;  /* 0x0000008800848947 */ /* 0x002fea0003800000 */
.L_x_66:
[----:B------:R-:W-:Y:S05]  /*3c70*/  BRA.U UP3, `(.L_x_68) ;  /* 0x0000000503047547 */ /* 0x000fea000b800000 */
[----:B------:R-:W-:Y:S05]  /*3c80*/  BRA.U !UP4, `(.L_x_69) ;  /* 0x000000010cf47547 */ /* 0x000fea000b800000 */
[----:B------:R-:W-:Y:S01]  /*3c90*/  ULEA UR4, UR24, UR48, 0x2 ;  /* 0x0000003018047291 */ /* 0x000fe2000f8e10ff */
[----:B-1----:R-:W-:-:S08]  /*3ca0*/  SHF.L.U32 R4, R0, 0x1f, RZ ;  /* 0x0000001f00047819 */ /* 0x002fd000000006ff */
[----:B------:R-:W5:Y:S01]  /*3cb0*/  LDL R5, [UR4] ;  /* 0x00000004ff057983 */ /* 0x000f620008100800 */
[----:B------:R-:W-:Y:S02]  /*3cc0*/  ULEA UR4, UR19, UR20, 0x3 ;  /* 0x0000001413047291 */ /* 0x000fe4000f8e18ff */
[----:B------:R-:W-:Y:S01]  /*3cd0*/  UPLOP3.LUT UP2, UPT, UPT, UPT, UPT, 0x40, 0x4 ;  /* 0x000000000004789c */ /* 0x000fe20003f4e870 */
[----:B------:R-:W-:-:S06]  /*3ce0*/  UMOV UR17, UR36 ;  /* 0x0000002400117c82 */ /* 0x000fcc0008000000 */
[----:B------:R1:W2:Y:S01]  /*3cf0*/  SYNCS.PHASECHK.TRANS64.TRYWAIT P2, [UR4], R4 ;  /* 0x00000004ff0075a7 */ /* 0x0002a20008041104 */
[----:B------:R-:W-:-:S05]  /*3d00*/  UMOV UR4, UR19 ;  /* 0x0000001300047c82 */ /* 0x000fca0008000000 */
.L_x_72:
[----:B------:R-:W-:Y:S01]  /*3d10*/  ULEA UR18, UR4, UR20, 0x3 ;  /* 0x0000001404127291 */ /* 0x000fe2000f8e18ff */
[----:B--234-:R-:W-:Y:S11]  /*3d20*/  @P2 BRA `(.L_x_70) ;  /* 0x00000000000c2947 */ /* 0x01cff60003800000 */
[----:B------:R-:W-:Y:S04]  /*3d30*/  SHF.L.U32 R6, R0, 0x1f, RZ ;  /* 0x0000001f00067819 */ /* 0x000fe800000006ff */
[----:B------:R-:W2:Y:S02]  /*3d40*/  SYNCS.PHASECHK.TRANS64.TRYWAIT P0, [UR18], R6 ;  /* 0x00000006ff0075a7 */ /* 0x000ea40008001112 */
[----:B--2---:R-:W-:Y:S05]  /*3d50*/  @!P0 BRA `(.L_x_71) ;  /* 0x0000008800608947 */ /* 0x004fea0003800000 */
.L_x_70:
[----:B------:R-:W-:Y:S01]  /*3d60*/  UISETP.NE.AND UP0, UPT, UR17, URZ, UPT ;  /* 0x000000ff1100728c */ /* 0x000fe2000bf05270 */
[----:B------:R-:W-:Y:S01]  /*3d70*/  PLOP3.LUT P2, PT, PT, PT, PT, 0x80, 0x8 ;  /* 0x000000000008781c */ /* 0x000fe20003f4f070 */
[----:B------:R-:W-:Y:S02]  /*3d80*/  UIADD3 UR5, UPT, UPT, UR4, 0x1, URZ ;  /* 0x0000000104057890 */ /* 0x000fe4000fffe0ff */
[----:B------:R-:W-:Y:S02]  /*3d90*/  ULEA UR10, UR4, UR23, 0x9 ;  /* 0x00000017040a7291 */ /* 0x000fe4000f8e48ff */
[----:B------:R-:W-:Y:S01]  /*3da0*/  UISETP.NE.AND UP1, UPT, UR5, 0x8, UPT ;  /* 0x000000080500788c */ /* 0x000fe2000bf25270 */
[----:B------:R-:W-:Y:S01]  /*3db0*/  PLOP3.LUT P0, PT, PT, PT, UP0, 0x80, 0x8 ;  /* 0x000000000008781c */ /* 0x000fe20003f0f008 */
[----:B------:R-:W-:Y:S02]  /*3dc0*/  ULEA UR14, UR4, UR22, 0xa ;  /* 0x00000016040e7291 */ /* 0x000fe4000f8e50ff */
[----:B------:R-:W-:Y:S02]  /*3dd0*/  USEL UR6, URZ, 0x1, UP1 ;  /* 0x00000001ff067887 */ /* 0x000fe40008800000 */
[----:B------:R-:W-:Y:S01]  /*3de0*/  USEL UR19, UR5, URZ, UP1 ;  /* 0x000000ff05137287 */ /* 0x000fe20008800000 */
[----:B------:R-:W-:Y:S11]  /*3df0*/  ELECT P1, URZ, PT ;  /* 0x0000000000ff782f */ /* 0x000ff60003820000 */
[----:B------:R-:W-:Y:S02]  /*3e00*/  @!UPT UIADD3 URZ, UPT, UPT, URZ, URZ, URZ ;  /* 0x000000fffffff290 */ /* 0x000fe4000fffe0ff */
[C---:B-----5:R-:W-:Y:S01]  /*3e10*/  @P1 R2UR.BROADCAST UR4, R5.reuse ;  /* 0x00000000050412ca */ /* 0x060fe200008e0000 */
[----:B------:R-:W-:Y:S01]  /*3e20*/  @UP0 ULEA UR5, UR19, UR20, 0x3 ;  /* 0x0000001413050291 */ /* 0x000fe2000f8e18ff */
[----:B------:R-:W-:Y:S01]  /*3e30*/  LOP3.LUT R0, R0, UR6, RZ, 0x3c, !PT ;  /* 0x0000000600007c12 */ /* 0x000fe2000f8e3cff */
[----:B------:R-:W-:Y:S02]  /*3e40*/  UIADD3 UR8, UPT, UPT, UR10, 0x2, URZ ;  /* 0x000000020a087890 */ /* 0x000fe4000fffe0ff */
[----:B------:R-:W-:Y:S01]  /*3e50*/  UIADD3 UR6, UPT, UPT, UR14, 0x2, URZ ;  /* 0x000000020e067890 */ /* 0x000fe2000fffe0ff */
[----:B-1----:R-:W-:Y:S01]  /*3e60*/  @P0 SHF.L.U32 R4, R0, 0x1f, RZ ;  /* 0x0000001f00040819 */ /* 0x002fe200000006ff */
[----:B------:R-:W-:Y:S01]  /*3e70*/  UIADD3 UR12, UPT, UPT, UR10, 0x4, URZ ;  /* 0x000000040a0c7890 */ /* 0x000fe2000fffe0ff */
[----:B------:R-:W-:Y:S02]  /*3e80*/  UMOV UR11, 0x40004040 ;  /* 0x40004040000b7882 */ /* 0x000fe40000000000 */
[----:B------:R3:W4:Y:S01]  /*3e90*/  @P0 SYNCS.PHASECHK.TRANS64.TRYWAIT P2, [UR5], R4 ;  /* 0x00000004ff0005a7 */ /* 0x0007220008041105 */
[----:B------:R-:W-:Y:S11]  /*3ea0*/  ELECT P0, URZ, PT ;  /* 0x0000000000ff782f */ /* 0x000ff60003800000 */
[----:B------:R-:W-:Y:S02]  /*3eb0*/  @!UPT UIADD3 URZ, UPT, UPT, URZ, URZ, URZ ;  /* 0x000000fffffff290 */ /* 0x000fe4000fffe0ff */
[C---:B------:R-:W-:Y:S02]  /*3ec0*/  @P0 R2UR.BROADCAST UR16, R5.reuse ;  /* 0x00000000051002ca */ /* 0x040fe400008e0000 */
[----:B------:R-:W-:Y:S01]  /*3ed0*/  ELECT P0, URZ, PT ;  /* 0x0000000000ff782f */ /* 0x000fe20003800000 */
[----:B------:R-:W-:Y:S01]  /*3ee0*/  UMOV UR15, 0x40004040 ;  /* 0x40004040000f7882 */ /* 0x000fe20000000000 */
[----:B------:R-:W-:Y:S01]  /*3ef0*/  UMOV UR9, 0x40004040 ;  /* 0x4000404000097882 */ /* 0x000fe20000000000 */
[----:B------:R1:W-:Y:S01]  /*3f00*/  UTCHMMA.2CTA gdesc[UR14], gdesc[UR10], tmem[UR4], tmem[UR32], idesc[UR33], UP2 ;  /* 0x00ff200a0e0075ea */ /* 0x0003e20009200004 */
[----:B------:R-:W-:Y:S01]  /*3f10*/  UPLOP3.LUT UP2, UPT, UPT, UPT, UPT, 0x80, 0x8 ;  /* 0x000000000008789c */ /* 0x000fe20003f4f070 */
[----:B------:R-:W-:Y:S01]  /*3f20*/  UMOV UR7, 0x40004040 ;  /* 0x4000404000077882 */ /* 0x000fe20000000000 */
[----:B------:R-:W-:Y:S01]  /*3f30*/  UMOV UR13, 0x40004040 ;  /* 0x40004040000d7882 */ /* 0x000fe20000000000 */
[----:B------:R-:W-:Y:S04]  /*3f40*/  UMOV UR5, 0x40004040 ;  /* 0x4000404000057882 */ /* 0x000fe80000000000 */
[----:B------:R2:W-:Y:S01]  /*3f50*/  UTCHMMA.2CTA gdesc[UR6], gdesc[UR8], tmem[UR16], tmem[UR30], idesc[UR31], UPT ;  /* 0x00ff1e08060075ea */ /* 0x0005e2000ba00010 */
[----:B-1----:R-:W-:Y:S01]  /*3f60*/  UIADD3 UR4, UPT, UPT, UR14, 0x4, URZ ;  /* 0x000000040e047890 */ /* 0x002fe2000fffe0ff */
[C---:B------:R-:W-:Y:S02]  /*3f70*/  @P0 R2UR.BROADCAST UR15, R5.reuse ;  /* 0x00000000050f02ca */ /* 0x040fe400008e0000 */
[----:B------:R-:W-:Y:S01]  /*3f80*/  ELECT P0, URZ, PT ;  /* 0x0000000000ff782f */ /* 0x000fe20003800000 */
[----:B------:R-:W-:Y:S02]  /*3f90*/  UIADD3 UR10, UPT, UPT, UR10, 0x6, URZ ;  /* 0x000000060a0a7890 */ /* 0x000fe4000fffe0ff */
[----:B--2---:R-:W-:Y:S10]  /*3fa0*/  UIADD3 UR6, UPT, UPT, UR14, 0x6, URZ ;  /* 0x000000060e067890 */ /* 0x004ff4000fffe0ff */
[----:B------:R-:W-:Y:S01]  /*3fb0*/  @P0 R2UR.BROADCAST UR9, R5 ;  /* 0x00000000050902ca */ /* 0x000fe200008e0000 */
[----:B------:R-:W-:Y:S01]  /*3fc0*/  UIADD3 UR8, UPT, UPT, UR18, 0x40, URZ ;  /* 0x0000004012087890 */ /* 0x000fe2000fffe0ff */
[----:B------:R1:W-:Y:S11]  /*3fd0*/  UTCHMMA.2CTA gdesc[UR4], gdesc[UR12], tmem[UR15], tmem[UR28], idesc[UR29], UPT ;  /* 0x00ff1c0c040075ea */ /* 0x0003f6000ba0000f */
[----:B------:R3:W-:Y:S01]  /*3fe0*/  UTCHMMA.2CTA gdesc[UR6], gdesc[UR10], tmem[UR9], tmem[UR26], idesc[UR27], UPT ;  /* 0x00ff1a0a060075ea */ /* 0x0007e2000ba00009 */
[----:B------:R3:W-:Y:S01]  /*3ff0*/  UTCBAR.2CTA.MULTICAST [UR8], URZ, UR21 ;  /* 0x000000ff080073e9 */ /* 0x0007e20008200815 */
[----:B-1----:R-:W-:Y:S02]  /*4000*/  UIADD3 UR4, UPT, UPT, UR17, 0x1, URZ ;  /* 0x0000000111047890 */ /* 0x002fe4000fffe0ff */
[----:B------:R-:W-:Y:S02]  /*4010*/  UIADD3 UR5, UPT, UPT, UR17, -0x1, URZ ;  /* 0xffffffff11057890 */ /* 0x000fe4000fffe0ff */
[----:B------:R-:W-:Y:S03]  /*4020*/  UISETP.GT.U32.AND UP0, UPT, UR4, 0x1, UPT ;  /* 0x000000010400788c */ /* 0x000fe6000bf04070 */
[----:B------:R-:W-:Y:S02]  /*4030*/  UMOV UR4, UR19 ;  /* 0x0000001300047c82 */ /* 0x000fe40008000000 */
[----:B------:R-:W-:Y:S04]  /*4040*/  UMOV UR17, UR5 ;  /* 0x0000000500117c82 */ /* 0x000fe80008000000 */
[----:B------:R-:W-:Y:S05]  /*4050*/  BRA.U UP0, `(.L_x_72) ;  /* 0xfffffffd002c7547 */ /* 0x000fea000b83ffff */
.L_x_69:
[----:B------:R-:W-:-:S09]  /*4060*/  UIADD3 UR4, UPT, UPT, UR25, 0xe0, URZ ;  /* 0x000000e019047890 */ /* 0x000fd2000fffe0ff */
[----:B------:R2:W-:Y:S01]  /*4070*/  UTCBAR.2CTA.MULTICAST [UR4], URZ, UR35 ;  /* 0x000000ff040073e9 */ /* 0x0005e20008200823 */
[----:B------:R-:W-:Y:S02]  /*4080*/  NOP ;  /* 0x0000000000007918 */ /* 0x000fe40000000000 */
.L_x_68:
[----:B--2---:R-:W-:Y:S01]  /*4090*/  UIADD3 UR4, UPT, UPT, UR24, 0x1, URZ ;  /* 0x0000000118047890 */ /* 0x004fe2000fffe0ff */
[----:B------:R-:W-:-:S03]  /*40a0*/  LOP3.LUT R2, R2, 0x1, RZ, 0x3c, !PT ;  /* 0x0000000102027812 */ /* 0x000fc600078e3cff */
[----:B------:R-:W-:-:S04]  /*40b0*/  UISETP.NE.AND UP0, UPT, UR4, 0x2, UPT ;  /* 0x000000020400788c */ /* 0x000fc8000bf05270 */
[----:B------:R-:W-:Y:S02]  /*40c0*/  USEL UR5, URZ, 0x1, UP0 ;  /* 0x00000001ff057887 */ /* 0x000fe40008000000 */
[----:B------:R-:W-:-:S04]  /*40d0*/  USEL UR24, UR4, URZ, UP0 ;  /* 0x000000ff04187287 */ /* 0x000fc80008000000 */
[----:B------:R-:W-:Y:S01]  /*40e0*/  LOP3.LUT R8, R8, UR5, RZ, 0x3c, !PT ;  /* 0x0000000508087c12 */ /* 0x000fe2000f8e3cff */
[----:B------:R-:W-:Y:S07]  /*40f0*/  @P3 BRA `(.L_x_73) ;  /* 0xfffffff800983947 */ /* 0x000fee000383ffff */
[----:B---3--:R-:W2:Y:S01]  /*4100*/  S2UR UR8, SR_CgaCtaId ;  /* 0x00000000000879c3 */ /* 0x008ea20000008800 */
[----:B------:R-:W-:Y:S01]  /*4110*/  ELECT P0, URZ, PT ;  /* 0x0000000000ff782f */ /* 0x000fe20003800000 */
[----:B------:R-:W-:Y:S01]  /*4120*/  HFMA2 R0, -RZ, RZ, 0, 5.9604644775390625e-08 ;  /* 0x00000001ff007431 */ /* 0x000fe200000001ff */
[----:B------:R-:W-:-:S05]  /*4130*/  UMOV UR4, 0x40 ;  /* 0x0000004000047882 */ /* 0x000fca0000000000 */
[----:B------:R-:W-:Y:S01]  /*4140*/  UVIRTCOUNT.DEALLOC.SMPOOL 0x80 ;  /* 0x000000800000784c */ /* 0x000fe20000000000 */
[----:B------:R-:W-:Y:S02]  /*4150*/  UISETP.NE.AND UP0, UPT, UR38, URZ, UPT ;  /* 0x000000ff2600728c */ /* 0x000fe4000bf05270 */
[----:B--2---:R-:W-:-:S09]  /*4160*/  ULEA UR8, UR8, UR4, 0x18 ;  /* 0x0000000408087291 */ /* 0x004fd2000f8ec0ff */
[----:B------:R2:W-:Y:S01]  /*4170*/  @P0 STS.U8 [UR8+0x1c], R0 ;  /* 0x00001c00ff000988 */ /* 0x0005e20008000008 */
[----:B------:R-:W-:Y:S05]  /*4180*/  BRA.U UP0, `(.L_x_74) ;  /* 0x0000000100587547 */ /* 0x000fea000b800000 */
[----:B------:R-:W-:Y:S01]  /*4190*/  UIADD3 UR5, UPT, UPT, UR20, 0xf0, URZ ;  /* 0x000000f014057890 */ /* 0x000fe2000fffe0ff */
[----:B------:R-:W-:-:S03]  /*41a0*/  SHF.L.U32 R2, R8, 0x1f, RZ ;  /* 0x0000001f08027819 */ /* 0x000fc600000006ff */
[----:B------:R-:W-:-:S09]  /*41b0*/  ULEA UR4, UR24, UR5, 0x3 ;  /* 0x0000000518047291 */ /* 0x000fd2000f8e18ff */
[----:B------:R-:W3:Y:S02]  /*41c0*/  SYNCS.PHASECHK.TRANS64.TRYWAIT P0, [UR4], R2 ;  /* 0x00000002ff0075a7 */ /* 0x000ee40008001104 */
[----:B---3--:R-:W-:Y:S05]  /*41d0*/  @!P0 BRA `(.L_x_75) ;  /* 0x0000008400588947 */ /* 0x008fea0003800000 */
.L_x_212:
[----:B------:R-:W-:-:S04]  /*41e0*/  UIADD3 UR4, UPT, UPT, UR24, 0x1, URZ ;  /* 0x0000000118047890 */ /* 0x000fc8000fffe0ff */
[----:B------:R-:W-:-:S04]  /*41f0*/  UISETP.NE.AND UP1, UPT, UR4, 0x2, UPT ;  /* 0x000000020400788c */ /* 0x000fc8000bf25270 */
[----:B------:R-:W-:Y:S02]  /*4200*/  USEL UR6, URZ, 0x1, UP1 ;  /* 0x00000001ff067887 */ /* 0x000fe40008800000 */
[----:B------:R-:W-:-:S04]  /*4210*/  USEL UR4, UR4, URZ, UP1 ;  /* 0x000000ff04047287 */ /* 0x000fc80008800000 */
[----:B------:R-:W-:Y:S01]  /*4220*/  ULEA UR4, UR4, UR5, 0x3 ;  /* 0x0000000504047291 */ /* 0x000fe2000f8e18ff */
[----:B--2---:R-:W-:-:S04]  /*4230*/  LOP3.LUT R2, R8, UR6, RZ, 0x3c, !PT ;  /* 0x0000000608027c12 */ /* 0x004fc8000f8e3cff */
[----:B------:R-:W-:Y:S01]  /*4240*/  SHF.L.U32 R2, R2, 0x1f, RZ ;  /* 0x0000001f02027819 */ /* 0x000fe200000006ff */
[----:B------:R-:W-:-:S04]  /*4250*/  IMAD.U32 R0, RZ, RZ, UR4 ;  /* 0x00000004ff007e24 */ /* 0x000fc8000f8e00ff */
[----:B------:R2:W3:Y:S03]  /*4260*/  SYNCS.PHASECHK.TRANS64.TRYWAIT P0, [R0+URZ], R2 ;  /* 0x00000002000075a7 */ /* 0x0004e600080011ff */
[----:B---3--:R-:W-:Y:S05]  /*4270*/  @!P0 NANOSLEEP.SYNCS 0x989680 ;  /* 0x009896800000895d */ /* 0x008fea0003900000 */
[----:B------:R-:W3:Y:S02]  /*4280*/  @!P0 SYNCS.PHASECHK.TRANS64 P0, [R0+URZ], R2 ;  /* 0x00000002000085a7 */ /* 0x000ee400080010ff */
[----:B---3--:R-:W-:Y:S05]  /*4290*/  @P0 BRA `(.L_x_76) ;  /* 0x0000000000200947 */ /* 0x008fea0003800000 */
.L_x_77:
[----:B---3--:R3:W1:Y:S02]  /*42a0*/  SYNCS.PHASECHK.TRANS64.TRYWAIT P0, [R0+URZ], R2 ;  /* 0x00000002000075a7 */ /* 0x00866400080011ff */
[----:B-1----:R-:W-:Y:S05]  /*42b0*/  @!P0 NANOSLEEP.SYNCS 0x989680 ;  /* 0x009896800000895d */ /* 0x002fea0003900000 */
[----:B------:R-:W1:Y:S02]  /*42c0*/  @!P0 SYNCS.PHASECHK.TRANS64 P0, [R0+URZ], R2 ;  /* 0x00000002000085a7 */ /* 0x000e6400080010ff */
[----:B-1----:R-:W-:Y:S05]  /*42d0*/  @!P0 BRA `(.L_x_77) ;  /* 0xfffffffc00f08947 */ /* 0x002fea000383ffff */
[----:B------:R-:W-:Y:S05]  /*42e0*/  BRA `(.L_x_76) ;  /* 0x00000000000c7947 */ /* 0x000fea0003800000 */
.L_x_74:
[----:B------:R-:W-:-:S04]  /*42f0*/  UIADD3 UR4, UPT, UPT, UR20, 0x100, URZ ;  /* 0x0000010014047890 */ /* 0x000fc8000fffe0ff */
[----:B------:R-:W-:-:S09]  /*4300*/  UPRMT UR4, UR37, 0x654, UR4 ;  /* 0x0000065425047896 */ /* 0x000fd20008000004 */
[----:B------:R-:W-:Y:S03]  /*4310*/  SYNCS.ARRIVE.TRANS64.RED.A1T0 RZ, [UR4], RZ ;  /* 0x000000ffffff79a7 */ /* 0x000fe60008100404 */
.L_x_76:
[----:B--23--:R-:W-:Y:S01]  /*4320*/  SHF.L.U32 R2, RZ, 0x1f, RZ ;  /* 0x0000001fff027819 */ /* 0x00cfe200000006ff */
[----:B------:R-:W-:Y:S01]  /*4330*/  UIADD3 UR4, UPT, UPT, UR20, 0x100, URZ ;  /* 0x0000010014047890 */ /* 0x000fe2000fffe0ff */
[----:B------:R-:W-:Y:S02]  /*4340*/  PLOP3.LUT P0, PT, PT, PT, UP0, 0x80, 0x8 ;  /* 0x000000000008781c */ /* 0x000fe40003f0f008 */
[----:B------:R-:W2:Y:S02]  /*4350*/  SYNCS.PHASECHK.TRANS64.TRYWAIT P1, [UR20+0x100], R2 ;  /* 0x00010002ff0075a7 */ /* 0x000ea40008021114 */
[----:B--2---:R-:W-:Y:S09]  /*4360*/  @!P1 BRA `(.L_x_78) ;  /* 0x00000084000c9947 */ /* 0x004ff20003800000 */
.L_x_214:
[----:B------:R-:W-:Y:S01]  /*4370*/  @!UP0 UPRMT UR4, UR37, 0x654, UR4 ;  /* 0x0000065425048896 */ /* 0x000fe20008000004 */
[----:B------:R-:W-:Y:S01]  /*4380*/  LOP3.LUT R3, R3, 0xffff, RZ, 0xc0, !PT ;  /* 0x0000ffff03037812 */ /* 0x000fe200078ec0ff */
[----:B--2---:R-:W-:-:S03]  /*4390*/  IMAD.MOV.U32 R2, RZ, RZ, 0xffff ;  /* 0x0000ffffff027424 */ /* 0x004fc600078e00ff */
[----:B------:R-:W-:-:S04]  /*43a0*/  SHF.R.U32.HI R3, RZ, 0x5, R3 ;  /* 0x00000005ff037819 */ /* 0x000fc80000011603 */
[----:B------:R-:W-:Y:S01]  /*43b0*/  @!P0 SYNCS.ARRIVE.TRANS64.RED.A1T0 RZ, [UR4], RZ ;  /* 0x000000ffffff89a7 */ /* 0x000fe20008100404 */
[----:B------:R-:W-:Y:S01]  /*43c0*/  NOP ;  /* 0x0000000000007918 */ /* 0x000fe20000000000 */
[----:B------:R-:W2:Y:S01]  /*43d0*/  LDS R0, [UR8+0x14] ;  /* 0x00001408ff007984 */ /* 0x000ea20008000800 */
[----:B------:R-:W-:-:S04]  /*43e0*/  SHF.L.U32 R2, R2, R3, RZ ;  /* 0x0000000302027219 */ /* 0x000fc800000006ff */
[----:B--2---:R-:W-:-:S04]  /*43f0*/  LOP3.LUT R0, R0, R2, RZ, 0xc0, !PT ;  /* 0x0000000200007212 */ /* 0x004fc800078ec0ff */
[----:B------:R-:W-:Y:S01]  /*4400*/  ISETP.NE.AND P0, PT, R0, R2, PT ;  /* 0x000000020000720c */ /* 0x000fe20003f05270 */
[----:B------:R-:W-:-:S05]  /*4410*/  IMAD.MOV.U32 R0, RZ, RZ, 0x1 ;  /* 0x00000001ff007424 */ /* 0x000fca00078e00ff */
[----:B------:R-:W-:-:S07]  /*4420*/  SHF.L.U32 R0, R0, R3, RZ ;  /* 0x0000000300007219 */ /* 0x000fce00000006ff */
[----:B------:R-:W-:Y:S05]  /*4430*/  @P0 BRA `(.L_x_79) ;  /* 0x00000000005c0947 */ /* 0x000fea0003800000 */
[----:B------:R-:W2:Y:S02]  /*4440*/  LDS R3, [UR8+0x18] ;  /* 0x00001808ff037984 */ /* 0x000ea40008000800 */
[----:B--2---:R-:W-:-:S04]  /*4450*/  LOP3.LUT R3, R3, R0, RZ, 0xc0, !PT ;  /* 0x0000000003037212 */ /* 0x004fc800078ec0ff */
[----:B------:R-:W-:-:S13]  /*4460*/  ISETP.NE.AND P0, PT, R3, R0, PT ;  /* 0x000000000300720c */ /* 0x000fda0003f05270 */
[----:B------:R-:W-:Y:S05]  /*4470*/  @P0 BRA `(.L_x_80) ;  /* 0x0000000000400947 */ /* 0x000fea0003800000 */
[----:B------:R-:W-:Y:S01]  /*4480*/  R2UR UR4, R2 ;  /* 0x00000000020472ca */ /* 0x000fe200000e0000 */
[----:B------:R-:W2:Y:S01]  /*4490*/  S2R R3, SR_LANEID ;  /* 0x0000000000037919 */ /* 0x000ea20000000000 */
[----:B------:R-:W-:-:S04]  /*44a0*/  LOP3.LUT R0, RZ, R0, RZ, 0x33, !PT ;  /* 0x00000000ff007212 */ /* 0x000fc800078e33ff */
[----:B------:R-:W3:Y:S07]  /*44b0*/  REDUX UR6, R0 ;  /* 0x00000000000673c4 */ /* 0x000eee0000000000 */
[----:B------:R-:W-:-:S03]  /*44c0*/  ULOP3.LUT UR5, URZ, UR4, URZ, 0x33, !UPT ;  /* 0x00000004ff057292 */ /* 0x000fc6000f8e33ff */
[----:B------:R-:W-:Y:S02]  /*44d0*/  VOTEU.ANY UR4, UPT, PT ;  /* 0x0000000000047886 */ /* 0x000fe400038e0100 */
[----:B------:R-:W-:Y:S01]  /*44e0*/  UFLO.U32 UR4, UR4 ;  /* 0x00000004000472bd */ /* 0x000fe200080e0000 */
[----:B------:R-:W-:-:S04]  /*44f0*/  IMAD.U32 R2, RZ, RZ, UR5 ;  /* 0x00000005ff027e24 */ /* 0x000fc8000f8e00ff */
[----:B------:R-:W1:Y:S02]  /*4500*/  REDUX UR7, R2 ;  /* 0x00000000020773c4 */ /* 0x000e640000000000 */
[----:B------:R1:W-:Y:S01]  /*4510*/  UTCATOMSWS.AND URZ, UR5 ;  /* 0x0000000500ff79e3 */ /* 0x0003e20008000000 */
[----:B---3--:R-:W-:Y:S01]  /*4520*/  IMAD.U32 R0, RZ, RZ, UR6 ;  /* 0x00000006ff007e24 */ /* 0x008fe2000f8e00ff */
[----:B--2---:R-:W-:Y:S01]  /*4530*/  ISETP.EQ.U32.AND P0, PT, R3, UR4, PT ;  /* 0x0000000403007c0c */ /* 0x004fe2000bf02070 */
[----:B-1----:R-:W-:-:S12]  /*4540*/  IMAD.U32 R2, RZ, RZ, UR7 ;  /* 0x00000007ff027e24 */ /* 0x002fd8000f8e00ff */
[----:B------:R1:W-:Y:S04]  /*4550*/  @P0 ATOMS.AND RZ, [UR8+0x14], R2 ;  /* 0x00001402ffff098c */ /* 0x0003e8000a800008 */
[----:B------:R1:W-:Y:S01]  /*4560*/  @P0 ATOMS.AND RZ, [UR8+0x18], R0 ;  /* 0x00001800ffff098c */ /* 0x0003e2000a800008 */
[----:B------:R-:W-:Y:S05]  /*4570*/  BRA `(.L_x_81) ;  /* 0x0000000000147947 */ /* 0x000fea0003800000 */
.L_x_80:
[----:B------:R-:W-:Y:S02]  /*4580*/  MOV R2, 0x45a0 ;  /* 0x000045a000027802 */ /* 0x000fe40000000f00 */
[----:B-1--45:R-:W-:Y:S05]  /*4590*/  CALL.REL.NOINC `($__internal_0_$__cuda_sm10x_tcgen05_guardrail_trap_col_being_dealloced_not_returned_by_alloc) ;  /* 0x0000008800a07944 */ /* 0x032fea0003c00000 */
[----:B------:R-:W-:Y:S05]  /*45a0*/  BRA `(.L_x_81) ;  /* 0x0000000000087947 */ /* 0x000fea0003800000 */
.L_x_79:
[----:B------:R-:W-:Y:S02]  /*45b0*/  MOV R2, 0x45d0 ;  /* 0x000045d000027802 */ /* 0x000fe40000000f00 */
[----:B-1--45:R-:W-:Y:S05]  /*45c0*/  CALL.REL.NOINC `($__internal_2_$__cuda_sm10x_tcgen05_guardrail_trap_unallocated_columns_being_dealloced) ;  /* 0x0000008800ac7944 */ /* 0x032fea0003c00000 */
.L_x_81:
[----:B------:R-:W-:Y:S01]  /*45d0*/  NOP ;  /* 0x0000000000007918 */ /* 0x000fe20000000000 */
[----:B------:R-:W-:Y:S05]  /*45e0*/  EXIT ;  /* 0x000000000000794d */ /* 0x000fea0003800000 */
.L_x_53:
[----:B------:R-:W-:-:S09]  /*45f0*/  UISETP.NE.OR UP0, UPT, UR18, 0x3, !UP3 ;  /* 0x000000031200788c */ /* 0x000fd2000df05670 */
[----:B------:R-:W-:Y:S05]  /*4600*/  BRA.U UP0, `(.L_x_82) ;  /* 0x00000019003c7547 */ /* 0x000fea000b800000 */
[----:B------:R-:W2:Y:S01]  /*4610*/  LDCU.64 UR4, c[0x0][0x888] ;  /* 0x00011100ff0477ac */ /* 0x000ea20008000a00 */
[----:B------:R-:W3:Y:S01]  /*4620*/  S2UR UR10, SR_CgaCtaId ;  /* 0x00000000000a79c3 */ /* 0x000ee20000008800 */
[----:B------:R-:W-:Y:S01]  /*4630*/  HFMA2 R10, -RZ, RZ, 0, 0 ;  /* 0x00000000ff0a7431 */ /* 0x000fe200000001ff */
[----:B------:R-:W-:Y:S01]  /*4640*/  MOV R0, 0x2000 ;  /* 0x0000200000007802 */ /* 0x000fe20000000f00 */
[----:B------:R-:W4:Y:S01]  /*4650*/  LDCU UR50, c[0x0][0x370] ;  /* 0x00006e00ff3277ac */ /* 0x000f220008000800 */
[----:B------:R-:W4:Y:S04]  /*4660*/  LDCU.128 UR56, c[0x0][0xb10] ;  /* 0x00016200ff3877ac */ /* 0x000f280008000c00 */
[----:B------:R-:W1:Y:S01]  /*4670*/  LDC.64 R12, c[0x0][0x348] ;  /* 0x0000d200ff0c7b82 */ /* 0x000e620000000a00 */
[----:B------:R-:W3:Y:S01]  /*4680*/  LDCU UR49, c[0x0][0x374] ;  /* 0x00006e80ff3177ac */ /* 0x000ee20008000800 */
[----:B------:R-:W3:Y:S01]  /*4690*/  LDCU.64 UR54, c[0x0][0x890] ;  /* 0x00011200ff3677ac */ /* 0x000ee20008000a00 */
[----:B------:R-:W3:Y:S01]  /*46a0*/  LDCU UR30, c[0x0][0xb0c] ;  /* 0x00016180ff1e77ac */ /* 0x000ee20008000800 */
[----:B--2---:R-:W-:Y:S01]  /*46b0*/  UISETP.NE.U32.AND UP0, UPT, UR4, URZ, UPT ;  /* 0x000000ff0400728c */ /* 0x004fe2000bf05070 */
[----:B------:R-:W2:Y:S01]  /*46c0*/  LDCU UR69, c[0x0][0xb20] ;  /* 0x00016400ff4577ac */ /* 0x000ea20008000800 */
[----:B------:R-:W2:Y:S01]  /*46d0*/  LDCU UR4, c[0x0][0xb30] ;  /* 0x00016600ff0477ac */ /* 0x000ea20008000800 */
[----:B------:R-:W2:Y:S01]  /*46e0*/  LDCU.128 UR60, c[0x0][0x980] ;  /* 0x00013000ff3c77ac */ /* 0x000ea20008000c00 */
[----:B------:R-:W-:Y:S01]  /*46f0*/  UMOV UR31, 0x400 ;  /* 0x00000400001f7882 */ /* 0x000fe20000000000 */
[----:B----4-:R-:W-:-:S02]  /*4700*/  UIMAD.WIDE.U32 UR6, UR50, UR56, URZ ;  /* 0x00000038320672a5 */ /* 0x010fc4000f8e00ff */
[----:B---3--:R-:W-:Y:S02]  /*4710*/  UIMAD.WIDE.U32 UR8, UR49, UR59, URZ ;  /* 0x0000003b310872a5 */ /* 0x008fe4000f8e00ff */
[----:B------:R-:W-:Y:S02]  /*4720*/  UISETP.NE.AND.EX UP6, UPT, UR5, URZ, UPT, UP0 ;  /* 0x000000ff0500728c */ /* 0x000fe4000bfc5300 */
[----:B------:R-:W-:Y:S02]  /*4730*/  ULEA UR31, UR10, UR31, 0x18 ;  /* 0x0000001f0a1f7291 */ /* 0x000fe4000f8ec0ff */
[----:B------:R-:W-:Y:S02]  /*4740*/  UISETP.NE.AND UP0, UPT, UR39, 0x1, UPT ;  /* 0x000000012700788c */ /* 0x000fe4000bf05270 */
[----:B------:R-:W-:Y:S02]  /*4750*/  UISETP.NE.U32.AND UP0, UPT, UR54, URZ, UPT ;  /* 0x000000ff3600728c */ /* 0x000fe4000bf05070 */
[----:B------:R-:W-:-:S02]  /*4760*/  UIADD3 UR53, UPT, UPT, UR31, 0xd8, URZ ;  /* 0x000000d81f357890 */ /* 0x000fc4000fffe0ff */
[----:B------:R-:W-:Y:S02]  /*4770*/  UIADD3 UR41, UPT, UPT, UR31, 0x80, URZ ;  /* 0x000000801f297890 */ /* 0x000fe4000fffe0ff */
[----:B------:R-:W-:Y:S02]  /*4780*/  UIADD3 UR33, UPT, UPT, UR31, 0x88, URZ ;  /* 0x000000881f217890 */ /* 0x000fe4000fffe0ff */
[----:B------:R-:W-:Y:S02]  /*4790*/  UIADD3 UR25, UPT, UPT, UR31, 0x90, URZ ;  /* 0x000000901f197890 */ /* 0x000fe4000fffe0ff */
[----:B------:R-:W-:Y:S02]  /*47a0*/  UIADD3 UR17, UPT, UPT, UR31, 0x98, URZ ;  /* 0x000000981f117890 */ /* 0x000fe4000fffe0ff */
[----:B------:R-:W-:Y:S02]  /*47b0*/  UISETP.GE.AND UP3, UPT, UR39, 0x1, UPT ;  /* 0x000000012700788c */ /* 0x000fe4000bf66270 */
[----:B------:R-:W-:Y:S01]  /*47c0*/  UISETP.NE.AND.EX UP5, UPT, UR55, URZ, UPT, UP0 ;  /* 0x000000ff3700728c */ /* 0x000fe2000bfa5300 */
[----:B------:R-:W-:Y:S01]  /*47d0*/  UMOV UR67, UR7 ;  /* 0x0000000700437c82 */ /* 0x000fe20008000000 */
[----:B------:R-:W-:Y:S01]  /*47e0*/  UMOV UR66, UR9 ;  /* 0x0000000900427c82 */ /* 0x000fe20008000000 */
[----:B------:R-:W-:-:S02]  /*47f0*/  UISETP.NE.AND UP3, UPT, UR30, 0x1, UPT ;  /* 0x000000011e00788c */ /* 0x000fc4000bf65270 */
[----:B------:R-:W-:Y:S02]  /*4800*/  UISETP.NE.AND UP0, UPT, UR58, 0x1, UPT ;  /* 0x000000013a00788c */ /* 0x000fe4000bf05270 */
[----:B------:R-:W-:Y:S01]  /*4810*/  UPLOP3.LUT UP2, UPT, UPT, UPT, UPT, 0x40, 0x4 ;  /* 0x000000000004789c */ /* 0x000fe20003f4e870 */
[----:B------:R-:W3:Y:S01]  /*4820*/  LDCU.64 UR22, c[0x0][0xb28] ;  /* 0x00016500ff1677ac */ /* 0x000ee20008000a00 */
[----:B------:R-:W4:Y:S01]  /*4830*/  LDCU.64 UR64, c[0x0][0x990] ;  /* 0x00013200ff4077ac */ /* 0x000f220008000a00 */
[----:B------:R-:W-:Y:S02]  /*4840*/  UPRMT UR53, URZ, 0x654, UR53 ;  /* 0x00000654ff357896 */ /* 0x000fe40008000035 */
[----:B------:R-:W-:Y:S02]  /*4850*/  UPRMT UR48, UR10, 0x654, UR41 ;  /* 0x000006540a307896 */ /* 0x000fe40008000029 */
[----:B------:R-:W-:Y:S02]  /*4860*/  UPRMT UR47, UR10, 0x654, UR33 ;  /* 0x000006540a2f7896 */ /* 0x000fe40008000021 */
[----:B------:R-:W-:-:S02]  /*4870*/  UPRMT UR46, UR10, 0x654, UR25 ;  /* 0x000006540a2e7896 */ /* 0x000fc40008000019 */
[----:B------:R-:W-:Y:S02]  /*4880*/  UPRMT UR38, UR10, 0x654, UR17 ;  /* 0x000006540a267896 */ /* 0x000fe40008000011 */
[----:B------:R-:W-:Y:S02]  /*4890*/  USHF.R.U32.HI UR67, URZ, UR57, UR67 ;  /* 0x00000039ff437299 */ /* 0x000fe40008011643 */
[----:B--2---:R-:W-:Y:S02]  /*48a0*/  USHF.R.U32.HI UR66, URZ, UR69, UR66 ;  /* 0x00000045ff427299 */ /* 0x004fe40008011642 */
[----:B------:R-:W-:Y:S02]  /*48b0*/  UISETP.NE.AND UP4, UPT, UR4, 0x1, UPT ;  /* 0x000000010400788c */ /* 0x000fe4000bf85270 */
[----:B------:R-:W-:Y:S02]  /*48c0*/  UISETP.NE.AND UP3, UPT, UR60, 0x1, UPT ;  /* 0x000000013c00788c */ /* 0x000fe4000bf65270 */
[----:B-1-34-:R-:W-:-:S11]  /*48d0*/  UISETP.NE.AND UP0, UPT, UR63, 0x1, UPT ;  /* 0x000000013f00788c */ /* 0x01afd6000bf05270 */
.L_x_97:
[----:B------:R-:W-:Y:S04]  /*48e0*/  SHF.L.U32 R3, R10, 0x1f, RZ ;  /* 0x0000001f0a037819 */ /* 0x000fe800000006ff */
[----:B-1----:R-:W1:Y:S02]  /*48f0*/  SYNCS.PHASECHK.TRANS64.TRYWAIT P0, [UR31+0xd0], R3 ;  /* 0x0000d003ff0075a7 */ /* 0x002e64000800111f */
[----:B-1----:R-:W-:Y:S05]  /*4900*/  @!P0 BRA `(.L_x_83) ;  /* 0x0000007c00bc8947 */ /* 0x002fea0003800000 */
.L_x_216:
[----:B------:R-:W2:Y:S01]  /*4910*/  LDS.128 R4, [UR31+0x110] ;  /* 0x0001101fff047984 */ /* 0x000ea20008000c00 */
[----:B------:R-:W-:Y:S01]  /*4920*/  UISETP.GE.AND UP0, UPT, UR39, 0x1, UPT ;  /* 0x000000012700788c */ /* 0x000fe2000bf06270 */
[----:B------:R-:W-:Y:S01]  /*4930*/  @!PT LDS RZ, [RZ] ;  /* 0x00000000fffff984 */ /* 0x000fe20000000800 */
[----:B------:R-:W-:Y:S01]  /*4940*/  @!PT LDS RZ, [RZ] ;  /* 0x00000000fffff984 */ /* 0x000fe20000000800 */
[----:B------:R-:W-:Y:S01]  /*4950*/  @!PT LDS RZ, [RZ] ;  /* 0x00000000fffff984 */ /* 0x000fe20000000800 */
[----:B------:R-:W-:Y:S01]  /*4960*/  @!PT LDS RZ, [RZ] ;  /* 0x00000000fffff984 */ /* 0x000fe20000000800 */
[----:B------:R3:W-:Y:S06]  /*4970*/  MEMBAR.ALL.CTA ;  /* 0x0000000000007992 */ /* 0x0007ec0000008000 */
[----:B---3--:R-:W3:Y:S02]  /*4980*/  FENCE.VIEW.ASYNC.S ;  /* 0x00000000000073c6 */ /* 0x008ee40000000000 */
[----:B---3--:R-:W-:Y:S01]  /*4990*/  SYNCS.ARRIVE.TRANS64.RED.A1T0 RZ, [UR53], RZ ;  /* 0x000000ffffff79a7 */ /* 0x008fe20008100435 */
[----:B--2---:R-:W-:Y:S11]  /*49a0*/  LOP3.LUT P0, RZ, R6, 0x1, RZ, 0xc0, !PT ;  /* 0x0000000106ff7812 */ /* 0x004ff6000780c0ff */
[----:B------:R-:W-:Y:S02]  /*49b0*/  @!UPT UIADD3 URZ, UPT, UPT, URZ, URZ, URZ ;  /* 0x000000fffffff290 */ /* 0x000fe4000fffe0ff */
[----:B------:R-:W-:Y:S01]  /*49c0*/  VOTEU.ANY UP3, P0 ;  /* 0x0000000000ff7886 */ /* 0x000fe20000060100 */
[----:B------:R-:W-:Y:S11]  /*49d0*/  PLOP3.LUT P0, PT, PT, PT, UP3, 0x80, 0x8 ;  /* 0x000000000008781c */ /* 0x000ff60003f0f038 */
[----:B------:R-:W-:Y:S02]  /*49e0*/  @!UPT UIADD3 URZ, UPT, UPT, URZ, URZ, URZ ;  /* 0x000000fffffff290 */ /* 0x000fe4000fffe0ff */
[----:B-1----:R-:W-:Y:S02]  /*49f0*/  @P0 MOV R3, R4 ;  /* 0x0000000400030202 */ /* 0x002fe40000000f00 */
[----:B------:R-:W-:Y:S02]  /*4a00*/  @P0 LOP3.LUT R2, R5, 0xffff, RZ, 0xc0, !PT ;  /* 0x0000ffff05020812 */ /* 0x000fe400078ec0ff */
[----:B------:R-:W-:Y:S02]  /*4a10*/  @P0 R2UR UR5, R3 ;  /* 0x00000000030502ca */ /* 0x000fe400000e0000 */
[----:B------:R-:W-:Y:S11]  /*4a20*/  @P0 R2UR UR4, R2 ;  /* 0x00000000020402ca */ /* 0x000ff600000e0000 */
[----:B------:R-:W-:Y:S02]  /*4a30*/  @UP3 UMOV UR15, UR5 ;  /* 0x00000005000f3c82 */ /* 0x000fe40008000000 */
[----:B------:R-:W-:Y:S01]  /*4a40*/  @UP3 UMOV UR14, UR4 ;  /* 0x00000004000e3c82 */ /* 0x000fe20008000000 */
[----:B------:R-:W-:Y:S05]  /*4a50*/  BRA.U !UP0, `(.L_x_84) ;  /* 0x0000000108c07547 */ /* 0x000fea000b800000 */
[----:B------:R-:W-:Y:S02]  /*4a60*/  UIMAD.WIDE.U32 UR12, UR14, UR59, URZ ;  /* 0x0000003b0e0c72a5 */ /* 0x000fe4000f8e00ff */
[----:B------:R-:W-:Y:S02]  /*4a70*/  UP2UR UR16, UPR, URZ, 0x4 ;  /* 0x00000004ff107883 */ /* 0x000fe40008000000 */
[----:B------:R-:W-:Y:S02]  /*4a80*/  UISETP.NE.AND UP2, UPT, UR58, 0x1, UPT ;  /* 0x000000013a00788c */ /* 0x000fe4000bf45270 */
[----:B------:R-:W-:Y:S02]  /*4a90*/  UIMAD.WIDE.U32 UR18, UR15, UR56, URZ ;  /* 0x000000380f1272a5 */ /* 0x000fe4000f8e00ff */
[----:B------:R-:W-:Y:S02]  /*4aa0*/  USEL UR4, UR49, UR66, !UP2 ;  /* 0x0000004231047287 */ /* 0x000fe4000d000000 */
[----:B------:R-:W-:Y:S02]  /*4ab0*/  UISETP.NE.AND UP0, UPT, UR30, 0x1, UPT ;  /* 0x000000011e00788c */ /* 0x000fe4000bf05270 */
[----:B------:R-:W-:Y:S02]  /*4ac0*/  UP2UR UR20, UPR, URZ, 0x2 ;  /* 0x00000002ff147883 */ /* 0x000fe40008000000 */
[----:B------:R-:W-:Y:S02]  /*4ad0*/  UISETP.NE.AND UP1, UPT, UR39, 0x1, UPT ;  /* 0x000000012700788c */ /* 0x000fe4000bf25270 */
[----:B------:R-:W-:Y:S02]  /*4ae0*/  UIMAD.WIDE.U32 UR8, UR4, UR22, URZ ;  /* 0x00000016040872a5 */ /* 0x000fe4000f8e00ff */
[----:B------:R-:W-:Y:S01]  /*4af0*/  USEL UR7, UR50, UR67, !UP0 ;  /* 0x0000004332077287 */ /* 0x000fe2000c000000 */
[----:B------:R-:W-:Y:S02]  /*4b00*/  UMOV UR5, UR13 ;  /* 0x0000000d00057c82 */ /* 0x000fe40008000000 */
[----:B------:R-:W-:Y:S02]  /*4b10*/  USHF.R.U32.HI UR6, URZ, UR69, UR5 ;  /* 0x00000045ff067299 */ /* 0x000fe40008011605 */
[----:B------:R-:W-:Y:S02]  /*4b20*/  UIMAD.WIDE.U32 UR10, UR7, UR22, URZ ;  /* 0x00000016070a72a5 */ /* 0x000fe4000f8e00ff */
[----:B------:R-:W-:Y:S02]  /*4b30*/  USEL UR6, UR14, UR6, !UP2 ;  /* 0x000000060e067287 */ /* 0x000fe4000d000000 */
[----:B------:R-:W-:Y:S01]  /*4b40*/  UISETP.NE.AND UP2, UPT, UR16, URZ, UPT ;  /* 0x000000ff1000728c */ /* 0x000fe2000bf45270 */
[----:B------:R-:W-:Y:S02]  /*4b50*/  UMOV UR5, UR19 ;  /* 0x0000001300057c82 */ /* 0x000fe40008000000 */
[----:B------:R-:W-:Y:S03]  /*4b60*/  USHF.R.U32.HI UR12, URZ, UR57, UR5 ;  /* 0x00000039ff0c7299 */ /* 0x000fe60008011605 */
[----:B------:R-:W-:Y:S02]  /*4b70*/  UMOV UR5, UR9 ;  /* 0x0000000900057c82 */ /* 0x000fe40008000000 */
[----:B------:R-:W-:Y:S03]  /*4b80*/  @UP1 USHF.R.U32.HI UR4, URZ, UR23, UR5 ;  /* 0x00000017ff041299 */ /* 0x000fe60008011605 */
[----:B------:R-:W-:Y:S01]  /*4b90*/  UMOV UR5, UR11 ;  /* 0x0000000b00057c82 */ /* 0x000fe20008000000 */
[----:B------:R-:W-:Y:S02]  /*4ba0*/  UIMAD UR4, UR39, UR4, URZ ;  /* 0x00000004270472a4 */ /* 0x000fe4000f8e02ff */
[----:B------:R-:W-:Y:S02]  /*4bb0*/  @UP1 USHF.R.U32.HI UR7, URZ, UR23, UR5 ;  /* 0x00000017ff071299 */ /* 0x000fe40008011605 */
[----:B------:R-:W-:Y:S02]  /*4bc0*/  USEL UR5, UR15, UR12, !UP0 ;  /* 0x0000000c0f057287 */ /* 0x000fe4000c000000 */
[----:B------:R-:W-:Y:S02]  /*4bd0*/  UIMAD.WIDE.U32 UR10, UR6, UR22, URZ ;  /* 0x00000016060a72a5 */ /* 0x000fe4000f8e00ff */
[----:B------:R-:W-:Y:S02]  /*4be0*/  UIMAD UR8, UR39, UR7, URZ ;  /* 0x00000007270872a4 */ /* 0x000fe4000f8e02ff */
[----:B------:R-:W-:Y:S03]  /*4bf0*/  UISETP.GE.AND UP0, UPT, UR6, UR4, UPT ;  /* 0x000000040600728c */ /* 0x000fe6000bf06270 */
[----:B------:R-:W-:Y:S01]  /*4c00*/  UMOV UR4, UR11 ;  /* 0x0000000b00047c82 */ /* 0x000fe20008000000 */
[----:B------:R-:W-:Y:S02]  /*4c10*/  UISETP.GE.OR UP0, UPT, UR5, UR8, UP0 ;  /* 0x000000080500728c */ /* 0x000fe40008706670 */
[----:B------:R-:W-:Y:S02]  /*4c20*/  USHF.R.U32.HI UR4, URZ, UR23, UR4 ;  /* 0x00000017ff047299 */ /* 0x000fe40008011604 */
[----:B------:R-:W-:Y:S02]  /*4c30*/  UIMAD.WIDE.U32 UR8, UR5, UR22, URZ ;  /* 0x00000016050872a5 */ /* 0x000fe4000f8e00ff */
[----:B------:R-:W-:Y:S04]  /*4c40*/  USEL UR10, UR6, UR4, !UP1 ;  /* 0x00000004060a7287 */ /* 0x000fe8000c800000 */
[----:B------:R-:W-:Y:S01]  /*4c50*/  UIADD3 UR11, UPT, UPT, -UR10, URZ, URZ ;  /* 0x000000ff0a0b7290 */ /* 0x000fe2000fffe1ff */
[----:B------:R-:W-:Y:S02]  /*4c60*/  @!UP0 UMOV UR4, UR9 ;  /* 0x0000000900048c82 */ /* 0x000fe40008000000 */
[----:B------:R-:W-:Y:S02]  /*4c70*/  @!UP0 USHF.R.U32.HI UR4, URZ, UR23, UR4 ;  /* 0x00000017ff048299 */ /* 0x000fe40008011604 */
[----:B------:R-:W-:Y:S02]  /*4c80*/  UIMAD UR8, UR39, UR11, UR6 ;  /* 0x0000000b270872a4 */ /* 0x000fe4000f8e0206 */
[----:B------:R-:W-:Y:S02]  /*4c90*/  @!UP0 USEL UR4, UR5, UR4, !UP1 ;  /* 0x0000000405048287 */ /* 0x000fe4000c800000 */
[----:B------:R-:W-:Y:S02]  /*4ca0*/  UISETP.NE.AND UP1, UPT, UR20, URZ, UPT ;  /* 0x000000ff1400728c */ /* 0x000fe4000bf25270 */
[----:B------:R-:W-:Y:S02]  /*4cb0*/  @!UP0 UIMAD UR7, UR7, UR8, UR4 ;  /* 0x00000008070782a4 */ /* 0x000fe4000f8e0204 */
[----:B------:R-:W-:Y:S02]  /*4cc0*/  @!UP0 UIADD3 UR9, UPT, UPT, UR10, -UR4, URZ ;  /* 0x800000040a098290 */ /* 0x000fe4000fffe0ff */
[----:B------:R-:W-:Y:S02]  /*4cd0*/  UIADD3 UR8, UPT, UPT, -UR6, URZ, URZ ;  /* 0x000000ff06087290 */ /* 0x000fe4000fffe1ff */
[----:B------:R-:W-:Y:S02]  /*4ce0*/  UIADD3 UR4, UPT, UPT, -UR5, URZ, URZ ;  /* 0x000000ff05047290 */ /* 0x000fe4000fffe1ff */
[----:B------:R-:W-:Y:S03]  /*4cf0*/  @!UP0 UIMAD UR6, UR9, UR39, UR5 ;  /* 0x00000027090682a4 */ /* 0x000fe6000f8e0205 */
[----:B------:R-:W-:Y:S01]  /*4d00*/  @!UP0 UMOV UR5, UR7 ;  /* 0x0000000700058c82 */ /* 0x000fe20008000000 */
[----:B------:R-:W-:Y:S02]  /*4d10*/  UIMAD UR7, UR30, UR4, UR15 ;  /* 0x000000041e0772a4 */ /* 0x000fe4000f8e020f */
[----:B------:R-:W-:Y:S02]  /*4d20*/  UIMAD UR4, UR58, UR8, UR14 ;  /* 0x000000083a0472a4 */ /* 0x000fe4000f8e020e */
[----:B------:R-:W-:Y:S02]  /*4d30*/  UIMAD UR15, UR5, UR30, UR7 ;  /* 0x0000001e050f72a4 */ /* 0x000fe4000f8e0207 */
[----:B------:R-:W-:Y:S11]  /*4d40*/  UIMAD UR14, UR6, UR58, UR4 ;  /* 0x0000003a060e72a4 */ /* 0x000ff6000f8e0204 */
[----:B------:R-:W-:Y:S01]  /*4d50*/  @!UPT UIADD3 URZ, UPT, UPT, URZ, URZ, URZ ;  /* 0x000000fffffff290 */ /* 0x000fe2000fffe0ff */
.L_x_84:
[----:B------:R-:W1:Y:S01]  /*4d60*/  @!UP4 LDCU.128 UR8, c[0x0][0xb10] ;  /* 0x00016200ff08c7ac */ /* 0x000e620008000c00 */
[----:B------:R-:W-:Y:S01]  /*4d70*/  IMAD.MOV.U32 R9, RZ, RZ, 0x1 ;  /* 0x00000001ff097424 */ /* 0x000fe200078e00ff */
[----:B------:R-:W-:Y:S04]  /*4d80*/  ISETP.NE.U32.AND P1, PT, RZ, UR54, PT ;  /* 0x00000036ff007c0c */ /* 0x000fe8000bf25070 */
[----:B------:R-:W-:Y:S01]  /*4d90*/  ISETP.NE.AND.EX P1, PT, RZ, UR55, PT, P1 ;  /* 0x00000037ff007c0c */ /* 0x000fe2000bf25310 */
[----:B------:R-:W2:Y:S01]  /*4da0*/  @!UP4 LDCU UR5, c[0x0][0xb0c] ;  /* 0x00016180ff05c7ac */ /* 0x000ea20008000800 */
[----:B------:R-:W-:Y:S01]  /*4db0*/  SHF.L.U32 R9, R9, 0x1f, RZ ;  /* 0x0000001f09097819 */ /* 0x000fe200000006ff */
[----:B------:R-:W-:Y:S02]  /*4dc0*/  USHF.L.U32 UR42, UR21, 0x7, URZ ;  /* 0x00000007152a7899 */ /* 0x000fe400080006ff */
[----:B-1----:R-:W-:Y:S07]  /*4dd0*/  UIMAD.WIDE.U32 UR6, UR15, UR8, URZ ;  /* 0x000000080f0672a5 */ /* 0x002fee000f8e00ff */
[----:B------:R-:W-:Y:S01]  /*4de0*/  @!UP4 UMOV UR4, UR7 ;  /* 0x000000070004cc82 */ /* 0x000fe20008000000 */
[----:B--2---:R-:W-:Y:S02]  /*4df0*/  @!UP4 UISETP.NE.AND UP0, UPT, UR5, 0x1, UPT ;  /* 0x000000010500c88c */ /* 0x004fe4000bf05270 */
[----:B------:R-:W-:Y:S02]  /*4e00*/  @!UP4 USHF.R.U32.HI UR4, URZ, UR9, UR4 ;  /* 0x00000009ff04c299 */ /* 0x000fe40008011604 */
[----:B------:R-:W-:Y:S02]  /*4e10*/  UIMAD.WIDE.U32 UR6, UR14, UR11, URZ ;  /* 0x0000000b0e0672a5 */ /* 0x000fe4000f8e00ff */
[----:B------:R-:W-:Y:S02]  /*4e20*/  @!UP4 USEL UR8, UR15, UR4, !UP0 ;  /* 0x000000040f08c287 */ /* 0x000fe4000c000000 */
[----:B------:R-:W-:Y:S03]  /*4e30*/  @!UP4 UISETP.NE.AND UP0, UPT, UR10, 0x1, UPT ;  /* 0x000000010a00c88c */ /* 0x000fe6000bf05270 */
[----:B------:R-:W-:Y:S02]  /*4e40*/  @!UP4 UMOV UR6, UR7 ;  /* 0x000000070006cc82 */ /* 0x000fe40008000000 */
[----:B------:R-:W1:Y:S02]  /*4e50*/  @!UP4 LDCU UR4, c[0x0][0xb20] ;  /* 0x00016400ff04c7ac */ /* 0x000e640008000800 */
[----:B-1----:R-:W-:Y:S04]  /*4e60*/  @!UP4 USHF.R.U32.HI UR6, URZ, UR4, UR6 ;  /* 0x00000004ff06c299 */ /* 0x002fe80008011606 */
[----:B------:R-:W-:Y:S04]  /*4e70*/  @!UP4 USEL UR6, UR14, UR6, !UP0 ;  /* 0x000000060e06c287 */ /* 0x000fe8000c000000 */
[----:B------:R-:W-:Y:S02]  /*4e80*/  @!UP4 UIADD3 UR4, UPT, UPT, -UR8, UR6, URZ ;  /* 0x000000060804c290 */ /* 0x000fe4000fffe1ff */
[----:B------:R-:W-:Y:S02]  /*4e90*/  @!UP4 UIADD3 UR6, UPT, UPT, UR8, -UR6, URZ ;  /* 0x800000060806c290 */ /* 0x000fe4000fffe0ff */
[----:B------:R-:W-:Y:S02]  /*4ea0*/  @!UP4 UIMAD UR15, UR4, UR5, UR15 ;  /* 0x00000005040fc2a4 */ /* 0x000fe4000f8e020f */
[----:B------:R-:W-:Y:S01]  /*4eb0*/  @!UP4 UIMAD UR14, UR6, UR10, UR14 ;  /* 0x0000000a060ec2a4 */ /* 0x000fe2000f8e020e */
[----:B------:R-:W-:Y:S11]  /*4ec0*/  BRA.U UP2, `(.L_x_85) ;  /* 0x0000000102107547 */ /* 0x000ff6000b800000 */
[----:B------:R-:W-:Y:S04]  /*4ed0*/  MOV R3, UR68 ;  /* 0x0000004400037c02 */ /* 0x000fe80008000f00 */
[----:B------:R-:W-:Y:S04]  /*4ee0*/  SHF.L.U32 R3, R3, 0x1f, RZ ;  /* 0x0000001f03037819 */ /* 0x000fe800000006ff */
[----:B------:R-:W1:Y:S02]  /*4ef0*/  SYNCS.PHASECHK.TRANS64.TRYWAIT P2, [UR31+0xc8], R3 ;  /* 0x0000c803ff0075a7 */ /* 0x000e64000804111f */
[----:B-1----:R-:W-:Y:S05]  /*4f00*/  @!P2 BRA `(.L_x_86) ;  /* 0x000000780054a947 */ /* 0x002fea0003800000 */
.L_x_85:
[----:B------:R-:W-:Y:S05]  /*4f10*/  BRA.U !UP5, `(.L_x_87) ;  /* 0x000000010d387547 */ /* 0x000fea000b800000 */
[----:B------:R-:W-:Y:S01]  /*4f20*/  UPLOP3.LUT UP1, UPT, UPT, UPT, UP6, 0x80, 0x8 ;  /* 0x000000000008789c */ /* 0x000fe20003f2f060 */
[----:B------:R-:W-:Y:S01]  /*4f30*/  IMAD.MOV.U32 R58, RZ, RZ, 0x1 ;  /* 0x00000001ff3a7424 */ /* 0x000fe200078e00ff */
[----:B------:R-:W2:Y:S04]  /*4f40*/  LDCU.64 UR8, c[0x0][0x358] ;  /* 0x00006b00ff0877ac */ /* 0x000ea80008000a00 */
[----:B------:R-:W-:Y:S05]  /*4f50*/  PLOP3.LUT P2, PT, PT, PT, UP1, 0x80, 0x8 ;  /* 0x000000000008781c */ /* 0x000fea0003f4f018 */
[----:B------:R-:W3:Y:S01]  /*4f60*/  @UP1 LDCU.64 UR4, c[0x0][0x888] ;  /* 0x00011100ff0417ac */ /* 0x000ee20008000a00 */
[----:B------:R-:W-:Y:S04]  /*4f70*/  @UP1 UIMAD UR6, UR52, UR54, URZ ;  /* 0x00000036340612a4 */ /* 0x000fe8000f8e02ff */
[----:B---3--:R-:W-:Y:S06]  /*4f80*/  @UP1 UIMAD.WIDE UR4, UR6, 0x4, UR4 ;  /* 0x00000004060418a5 */ /* 0x008fec000f8e0204 */
[----:B-1----:R-:W-:Y:S01]  /*4f90*/  IMAD.U32 R2, RZ, RZ, UR4 ;  /* 0x00000004ff027e24 */ /* 0x002fe2000f8e00ff */
[----:B------:R-:W-:Y:S04]  /*4fa0*/  MOV R3, UR5 ;  /* 0x0000000500037c02 */ /* 0x000fe80008000f00 */
[----:B------:R-:W1:Y:S01]  /*4fb0*/  @!UP1 LDCU UR4, c[0x0][0x880] ;  /* 0x00011000ff0497ac */ /* 0x000e620008000800 */
[----:B--2--5:R2:W5:Y:S02]  /*4fc0*/  @P2 LDG.E R27, desc[UR8][R2.64] ;  /* 0x00000008021b2981 */ /* 0x024564000c1e1900 */
[----:B--2---:R-:W-:Y:S05]  /*4fd0*/  HFMA2 R2, -RZ, RZ, 0, 5.9604644775390625e-08 ;  /* 0x00000001ff027431 */ /* 0x004fea00000001ff */
[----:B------:R-:W-:Y:S01]  /*4fe0*/  @!P2 PRMT R58, R2, 0x7610, R58 ;  /* 0x00007610023aa816 */ /* 0x000fe2000000003a */
[----:B-1----:R-:W-:Y:S07]  /*4ff0*/  @!P2 IMAD.U32 R27, RZ, RZ, UR4 ;  /* 0x00000004ff1bae24 */ /* 0x002fee000f8e00ff */
.L_x_87:
[----:B-----5:R-:W-:Y:S01]  /*5000*/  @!P1 FSETP.EQ.AND P3, PT, R27, RZ, PT ;  /* 0x000000ff1b00920b */ /* 0x020fe20003f62000 */
[----:B------:R-:W-:Y:S01]  /*5010*/  @!UPT UIADD3 URZ, UPT, UPT, URZ, URZ, URZ ;  /* 0x000000fffffff290 */ /* 0x000fe2000fffe0ff */
[----:B------:R-:W-:Y:S11]  /*5020*/  @!P1 BRA `(.L_x_88) ;  /* 0x0000000000149947 */ /* 0x000ff60003800000 */
[----:B------:R-:W-:Y:S02]  /*5030*/  LOP3.LUT P1, RZ, R58, 0xff, RZ, 0xc0, !PT ;  /* 0x000000ff3aff7812 */ /* 0x000fe4000782c0ff */
[----:B------:R-:W-:Y:S04]  /*5040*/  PLOP3.LUT P3, PT, PT, PT, UP1, 0x80, 0x8 ;  /* 0x000000000008781c */ /* 0x000fe80003f6f018 */
[----:B------:R-:W-:Y:S07]  /*5050*/  PLOP3.LUT P3, PT, P3, PT, PT, 0x8, 0x80 ;  /* 0x000000000080781c */ /* 0x000fee0001f6e170 */
[----:B------:R-:W-:Y:S11]  /*5060*/  @P1 FSETP.EQ.AND P3, PT, R27, RZ, PT ;  /* 0x000000ff1b00120b */ /* 0x000ff60003f62000 */
[----:B------:R-:W-:Y:S02]  /*5070*/  @!UPT UIADD3 URZ, UPT, UPT, URZ, URZ, URZ ;  /* 0x000000fffffff290 */ /* 0x000fe4000fffe0ff */
.L_x_88:
[----:B------:R-:W-:Y:S01]  /*5080*/  USHF.L.U32 UR43, UR51, 0x7, URZ ;  /* 0x00000007332b7899 */ /* 0x000fe200080006ff */
[----:B------:R-:W2:Y:S01]  /*5090*/  SYNCS.PHASECHK.TRANS64.TRYWAIT P1, [UR31+0xa0], R9 ;  /* 0x0000a009ff0075a7 */ /* 0x000ea2000802111f */
[----:B------:R-:W-:Y:S02]  /*50a0*/  UISETP.NE.AND UP0, UPT, UR60, 0x1, UPT ;  /* 0x000000013c00788c */ /* 0x000fe4000bf05270 */
[----:B------:R-:W-:Y:S01]  /*50b0*/  UIMAD.WIDE.U32 UR4, UR43, UR61, URZ ;  /* 0x0000003d2b0472a5 */ /* 0x000fe2000f8e00ff */
[----:B------:R-:W-:Y:S04]  /*50c0*/  ELECT P2, URZ, PT ;  /* 0x0000000000ff782f */ /* 0x000fe80003840000 */
[----:B------:R-:W-:Y:S02]  /*50d0*/  PLOP3.LUT P2, PT, P3, P2, PT, 0xf2, 0x2f ;  /* 0x00000000002f781c */ /* 0x000fe40001f45e72 */
[----:B------:R-:W-:Y:S02]  /*50e0*/  UMOV UR4, UR5 ;  /* 0x0000000500047c82 */ /* 0x000fe40008000000 */
[----:B------:R-:W-:Y:S04]  /*50f0*/  USHF.R.U32.HI UR4, URZ, UR62, UR4 ;  /* 0x0000003eff047299 */ /* 0x000fe80008011604 */
[----:B------:R-:W-:Y:S02]  /*5100*/  USEL UR44, UR43, UR4, !UP0 ;  /* 0x000000042b2c7287 */ /* 0x000fe4000c000000 */
[----:B------:R-:W-:Y:S02]  /*5110*/  UISETP.NE.AND UP0, UPT, UR63, 0x1, UPT ;  /* 0x000000013f00788c */ /* 0x000fe4000bf05270 */
[----:B------:R-:W-:Y:S07]  /*5120*/  UIMAD.WIDE.U32 UR4, UR44, UR64, URZ ;  /* 0x000000402c0472a5 */ /* 0x000fee000f8e00ff */
[----:B------:R-:W-:Y:S02]  /*5130*/  UMOV UR4, UR5 ;  /* 0x0000000500047c82 */ /* 0x000fe40008000000 */
[----:B------:R-:W-:Y:S04]  /*5140*/  USHF.R.U32.HI UR4, URZ, UR65, UR4 ;  /* 0x00000041ff047299 */ /* 0x000fe80008011604 */
[----:B------:R-:W-:Y:S02]  /*5150*/  USEL UR45, UR44, UR4, !UP0 ;  /* 0x000000042c2d7287 */ /* 0x000fe4000c000000 */
[----:B------:R-:W-:Y:S02]  /*5160*/  UIADD3 UR4, UPT, UPT, -UR44, URZ, URZ ;  /* 0x000000ff2c047290 */ /* 0x000fe4000fffe1ff */
[----:B------:R-:W-:Y:S02]  /*5170*/  UIADD3 UR5, UPT, UPT, -UR45, URZ, URZ ;  /* 0x000000ff2d057290 */ /* 0x000fe4000fffe1ff */
[----:B------:R-:W-:Y:S02]  /*5180*/  UIMAD UR43, UR60, UR4, UR43 ;  /* 0x000000043c2b72a4 */ /* 0x000fe4000f8e022b */
[----:B------:R-:W-:Y:S01]  /*5190*/  UIMAD UR44, UR63, UR5, UR44 ;  /* 0x000000053f2c72a4 */ /* 0x000fe2000f8e022c */
[----:B--2---:R-:W-:Y:S11]  /*51a0*/  @!P1 BRA `(.L_x_89) ;  /* 0x0000007400c49947 */ /* 0x004ff60003800000 */
.L_x_219:
[----:B------:R-:W-:Y:S01]  /*51b0*/  VOTEU.ALL UP0, P2 ;  /* 0x0000000000ff7886 */ /* 0x000fe20001000000 */
[----:B-1----:R-:W-:Y:S04]  /*51c0*/  @!P2 IADD3 R3, P1, PT, R12, 0x580, RZ ;  /* 0x000005800c03a810 */ /* 0x002fe80007f3e0ff */
[----:B------:R-:W-:Y:S01]  /*51d0*/  @!UP0 UPRMT UR4, URZ, 0x40, URZ ;  /* 0x00000040ff048896 */ /* 0x000fe200080000ff */
[----:B------:R-:W-:Y:S01]  /*51e0*/  @!P2 IMAD.X R2, RZ, RZ, R13, P1 ;  /* 0x000000ffff02a224 */ /* 0x000fe200008e060d */
[----:B------:R-:W-:Y:S01]  /*51f0*/  @!P2 R2UR UR5, R3 ;  /* 0x000000000305a2ca */ /* 0x000fe200000e0000 */
[----:B------:R-:W-:Y:S02]  /*5200*/  @!UP0 UIADD3 UR40, UPT, UPT, UR31, 0x200, URZ ;  /* 0x000002001f288890 */ /* 0x000fe4000fffe0ff */
[----:B------:R-:W-:Y:S02]  /*5210*/  @!UP0 UPRMT UR6, UR4, 0x5410, URZ ;  /* 0x0000541004068896 */ /* 0x000fe400080000ff */
[----:B------:R-:W-:Y:S01]  /*5220*/  @!P2 R2UR UR4, R2 ;  /* 0x000000000204a2ca */ /* 0x000fe200000e0000 */
[----:B------:R-:W-:Y:S07]  /*5230*/  VOTEU.ALL UP0, P2 ;  /* 0x0000000000ff7886 */ /* 0x000fee0001000000 */
[----:B------:R-:W-:Y:S05]  /*5240*/  IMAD.U32 R2, RZ, RZ, UR5 ;  /* 0x00000005ff027e24 */ /* 0x000fea000f8e00ff */
[----:B------:R-:W-:Y:S01]  /*5250*/  IMAD.U32 R3, RZ, RZ, UR4 ;  /* 0x00000004ff037e24 */ /* 0x000fe2000f8e00ff */
[----:B------:R-:W-:Y:S01]  /*5260*/  @!P2 R2UR UR4, R2 ;  /* 0x000000000204a2ca */ /* 0x000fe200000e0000 */
[----:B------:R-:W-:Y:S03]  /*5270*/  @!P2 IMAD.MOV.U32 R2, RZ, RZ, 0x2000 ;  /* 0x00002000ff02a424 */ /* 0x000fe600078e00ff */
[----:B------:R-:W-:Y:S11]  /*5280*/  @!P2 R2UR UR5, R3 ;  /* 0x000000000305a2ca */ /* 0x000ff600000e0000 */
[----:B------:R-:W-:Y:S02]  /*5290*/  @!UPT UIADD3 URZ, UPT, UPT, URZ, URZ, URZ ;  /* 0x000000fffffff290 */ /* 0x000fe4000fffe0ff */
[----:B------:R1:W-:Y:S01]  /*52a0*/  @!UP0 UTMALDG.4D.IM2COL [UR40], [UR4], UR6 ;  /* 0x00000028040083b4 */ /* 0x0003e20008058006 */
[----:B------:R1:W-:Y:S01]  /*52b0*/  @!P2 SYNCS.ARRIVE.TRANS64.RED.A0TR RZ, [UR31+0x80], R2 ;  /* 0x00008002ffffa9a7 */ /* 0x0003e2000830041f */
[----:B------:R-:W-:Y:S01]  /*52c0*/  SYNCS.ARRIVE.TRANS64.RED.A1T0 RZ, [UR48], RZ ;  /* 0x000000ffffff79a7 */ /* 0x000fe20008100430 */
[----:B------:R-:W2:Y:S02]  /*52d0*/  SYNCS.PHASECHK.TRANS64.TRYWAIT P1, [UR31+0xa8], R9 ;  /* 0x0000a809ff0075a7 */ /* 0x000ea4000802111f */
[----:B-12---:R-:W-:Y:S05]  /*52e0*/  @!P1 BRA `(.L_x_90) ;  /* 0x00000074008c9947 */ /* 0x006fea0003800000 */
.L_x_221:
[----:B------:R-:W-:Y:S01]  /*52f0*/  VOTEU.ALL UP0, P2 ;  /* 0x0000000000ff7886 */ /* 0x000fe20001000000 */
[----:B------:R-:W-:Y:S01]  /*5300*/  @!P2 IADD3 R3, P1, PT, R12, 0x580, RZ ;  /* 0x000005800c03a810 */ /* 0x000fe20007f3e0ff */
[----:B------:R-:W-:Y:S01]  /*5310*/  UMOV UR35, UR43 ;  /* 0x0000002b00237c82 */ /* 0x000fe20008000000 */
[----:B------:R-:W-:Y:S01]  /*5320*/  UMOV UR36, UR44 ;  /* 0x0000002c00247c82 */ /* 0x000fe20008000000 */
[----:B------:R-:W-:Y:S01]  /*5330*/  UMOV UR37, UR45 ;  /* 0x0000002d00257c82 */ /* 0x000fe20008000000 */
[----:B------:R-:W-:Y:S01]  /*5340*/  @!UP0 UPRMT UR4, URZ, 0x40, URZ ;  /* 0x00000040ff048896 */ /* 0x000fe200080000ff */
[----:B-1----:R-:W-:Y:S01]  /*5350*/  @!P2 IMAD.X R2, RZ, RZ, R13, P1 ;  /* 0x000000ffff02a224 */ /* 0x002fe200008e060d */
[----:B------:R-:W-:Y:S01]  /*5360*/  @!P2 R2UR UR5, R3 ;  /* 0x000000000305a2ca */ /* 0x000fe200000e0000 */
[----:B------:R-:W-:Y:S02]  /*5370*/  @!UP0 UIADD3 UR34, UPT, UPT, UR42, 0x10, URZ ;  /* 0x000000102a228890 */ /* 0x000fe4000fffe0ff */
[----:B------:R-:W-:Y:S02]  /*5380*/  @!UP0 UPRMT UR6, UR4, 0x5410, URZ ;  /* 0x0000541004068896 */ /* 0x000fe400080000ff */
[----:B------:R-:W-:Y:S01]  /*5390*/  @!P2 R2UR UR4, R2 ;  /* 0x000000000204a2ca */ /* 0x000fe200000e0000 */
[----:B------:R-:W-:Y:S01]  /*53a0*/  @!UP0 UIADD3 UR32, UPT, UPT, UR31, 0x2200, URZ ;  /* 0x000022001f208890 */ /* 0x000fe2000fffe0ff */
[----:B------:R-:W-:Y:S06]  /*53b0*/  VOTEU.ALL UP0, P2 ;  /* 0x0000000000ff7886 */ /* 0x000fec0001000000 */
        /* <DEDUP_REMOVED lines=11> */
.L_x_223:
        /* <DEDUP_REMOVED lines=24> */
.L_x_225:
        /* <DEDUP_REMOVED lines=8> */
[----:B------:R-:W-:Y:S01]  /*5670*/  @!UP0 UIADD3 UR18, UPT, UPT, UR42, 0x30, URZ ;  /* 0x000000302a128890 */ /* 0x000fe2000fffe0ff */
[----:B------:R-:W-:Y:S01]  /*5680*/  SHF.L.U32 R8, RZ, 0x1f, RZ ;  /* 0x0000001fff087819 */ /* 0x000fe200000006ff */
        /* <DEDUP_REMOVED lines=15> */
.L_x_227:
        /* <DEDUP_REMOVED lines=12> */
[----:B------:R-:W-:Y:S01]  /*5840*/  VOTEU.ALL UP0, P2 ;  /* 0x0000000000ff7886 */ /* 0x000fe20001000000 */
[----:B------:R-:W-:Y:S05]  /*5850*/  UMOV UR13, UR45 ;  /* 0x0000002d000d7c82 */ /* 0x000fea0008000000 */
        /* <DEDUP_REMOVED lines=11> */
.L_x_229:
        /* <DEDUP_REMOVED lines=25> */
.L_x_231:
        /* <DEDUP_REMOVED lines=9> */
[----:B------:R-:W-:Y:S01]  /*5b30*/  @P0 SHF.R.U32.HI R4, RZ, 0x10, R5 ;  /* 0x00000010ff040819 */ /* 0x000fe20000011605 */
[----:B------:R-:W-:Y:S02]  /*5b40*/  @!UP0 UPRMT UR6, UR4, 0x5410, URZ ;  /* 0x0000541004068896 */ /* 0x000fe400080000ff */
[----:B------:R-:W-:Y:S01]  /*5b50*/  @!P2 R2UR UR4, R2 ;  /* 0x000000000204a2ca */ /* 0x000fe200000e0000 */
[----:B------:R-:W-:Y:S01]  /*5b60*/  @!UP0 UIADD3 UR8, UPT, UPT, UR31, 0x4200, URZ ;  /* 0x000042001f088890 */ /* 0x000fe2000fffe0ff */
[----:B------:R-:W-:Y:S01]  /*5b70*/  @P0 R2UR UR52, R4 ;  /* 0x00000000043402ca */ /* 0x000fe200000e0000 */
[----:B------:R-:W-:Y:S01]  /*5b80*/  VOTEU.ALL UP0, P2 ;  /* 0x0000000000ff7886 */ /* 0x000fe20001000000 */
[----:B------:R-:W-:Y:S04]  /*5b90*/  UMOV UR13, UR45 ;  /* 0x0000002d000d7c82 */ /* 0x000fe80008000000 */
        /* <DEDUP_REMOVED lines=11> */
.L_x_233:
        /* <DEDUP_REMOVED lines=9> */
[----:B------:R-:W-:Y:S01]  /*5ce0*/  R2UR UR16, R66 ;  /* 0x00000000421072ca */ /* 0x000fe200000e0000 */
[----:B------:R-:W-:Y:S01]  /*5cf0*/  @!UP0 UPRMT UR6, UR4, 0x5410, URZ ;  /* 0x0000541004068896 */ /* 0x000fe200080000ff */
[----:B------:R-:W-:Y:S01]  /*5d00*/  R2UR UR7, R67 ;  /* 0x00000000430772ca */ /* 0x000fe200000e0000 */
[----:B------:R-:W-:Y:S01]  /*5d10*/  @!UP0 UIADD3 UR8, UPT, UPT, UR31, 0x6200, URZ ;  /* 0x000062001f088890 */ /* 0x000fe2000fffe0ff */
[----:B------:R-:W-:Y:S01]  /*5d20*/  @!P2 R2UR UR4, R2 ;  /* 0x000000000204a2ca */ /* 0x000fe200000e0000 */
[----:B------:R-:W-:Y:S01]  /*5d30*/  VOTEU.ALL UP0, P2 ;  /* 0x0000000000ff7886 */ /* 0x000fe20001000000 */
[----:B------:R-:W-:Y:S01]  /*5d40*/  UMOV UR13, UR45 ;  /* 0x0000002d000d7c82 */ /* 0x000fe20008000000 */
[----:B------:R-:W-:Y:S01]  /*5d50*/  LOP3.LUT R10, R10, 0x1, RZ, 0x3c, !PT ;  /* 0x000000010a0a7812 */ /* 0x000fe200078e3cff */
[----:B------:R-:W-:Y:S03]  /*5d60*/  UPLOP3.LUT UP2, UPT, UPT, UPT, UPT, 0x80, 0x8 ;  /* 0x000000000008789c */ /* 0x000fe60003f4f070 */
[----:B------:R-:W-:Y:S02]  /*5d70*/  IMAD.U32 R2, RZ, RZ, UR5 ;  /* 0x00000005ff027e24 */ /* 0x000fe4000f8e00ff */
[----:B------:R-:W-:Y:S02]  /*5d80*/  UIADD3 UR21, UPT, UPT, UR14, UR16, URZ ;  /* 0x000000100e157290 */ /* 0x000fe4000fffe0ff */
[----:B------:R-:W-:Y:S02]  /*5d90*/  UIADD3 UR51, UPT, UPT, UR15, UR7, URZ ;  /* 0x000000070f337290 */ /* 0x000fe4000fffe0ff */
[----:B------:R-:W-:Y:S01]  /*5da0*/  IMAD.U32 R3, RZ, RZ, UR4 ;  /* 0x00000004ff037e24 */ /* 0x000fe2000f8e00ff */
[----:B------:R-:W-:Y:S04]  /*5db0*/  @!P2 R2UR UR4, R2 ;  /* 0x000000000204a2ca */ /* 0x000fe800000e0000 */
[----:B------:R-:W-:Y:S11]  /*5dc0*/  @!P2 R2UR UR5, R3 ;  /* 0x000000000305a2ca */ /* 0x000ff600000e0000 */
[----:B------:R-:W-:Y:S02]  /*5dd0*/  @!UPT UIADD3 URZ, UPT, UPT, URZ, URZ, URZ ;  /* 0x000000fffffff290 */ /* 0x000fe4000fffe0ff */
[----:B------:R1:W-:Y:S01]  /*5de0*/  @!UP0 UTMALDG.4D.IM2COL [UR8], [UR4], UR6 ;  /* 0x00000008040083b4 */ /* 0x0003e20008058006 */
[----:B------:R1:W-:Y:S01]  /*5df0*/  @!P2 SYNCS.ARRIVE.TRANS64.RED.A0TR RZ, [UR31+0x98], R0 ;  /* 0x00009800ffffa9a7 */ /* 0x0003e2000830041f */
[----:B------:R-:W-:Y:S01]  /*5e00*/  SYNCS.ARRIVE.TRANS64.RED.A1T0 RZ, [UR38], RZ ;  /* 0x000000ffffff79a7 */ /* 0x000fe20008100426 */
[----:B------:R-:W-:Y:S05]  /*5e10*/  BRA.U UP3, `(.L_x_97) ;  /* 0xffffffe903b07547 */ /* 0x000fea000b83ffff */
[----:B------:R-:W2:Y:S02]  /*5e20*/  SYNCS.PHASECHK.TRANS64.TRYWAIT P0, [UR31+0xa0], R9 ;  /* 0x0000a009ff0075a7 */ /* 0x000ea4000800111f */
[----:B--2---:R-:W-:Y:S05]  /*5e30*/  @!P0 BRA `(.L_x_98) ;  /* 0x0000006c00608947 */ /* 0x004fea0003800000 */
.L_x_235:
[----:B------:R-:W2:Y:S02]  /*5e40*/  SYNCS.PHASECHK.TRANS64.TRYWAIT P0, [UR31+0xa8], R9 ;  /* 0x0000a809ff0075a7 */ /* 0x000ea4000800111f */
[----:B--2---:R-:W-:Y:S05]  /*5e50*/  @!P0 BRA `(.L_x_99) ;  /* 0x0000006c00708947 */ /* 0x004fea0003800000 */
.L_x_237:
[----:B------:R-:W2:Y:S01]  /*5e60*/  SYNCS.PHASECHK.TRANS64.TRYWAIT P0, [UR31+0xb0], R9 ;  /* 0x0000b009ff0075a7 */ /* 0x000ea2000800111f */
[----:B-1----:R-:W-:Y:S01]  /*5e70*/  HFMA2 R0, -RZ, RZ, 0, 5.9604644775390625e-08 ;  /* 0x00000001ff007431 */ /* 0x002fe200000001ff */
[----:B--2---:R-:W-:Y:S06]  /*5e80*/  @!P0 BRA `(.L_x_100) ;  /* 0x0000006c007c8947 */ /* 0x004fec0003800000 */
.L_x_239:
[----:B-1----:R-:W-:Y:S02]  /*5e90*/  MOV R2, UR31 ;  /* 0x0000001f00027c02 */ /* 0x002fe40008000f00 */
[----:B------:R-:W-:-:S07]  /*5ea0*/  SHF.L.U32 R0, R0, 0x1f, RZ ;  /* 0x0000001f00007819 */ /* 0x000fce00000006ff */
.L_x_101:
[----:B-1----:R1:W2:Y:S02]  /*5eb0*/  SYNCS.PHASECHK.TRANS64.TRYWAIT P0, [R2+URZ+0xb8], R0 ;  /* 0x0000b800020075a7 */ /* 0x0022a400080011ff */
[----:B--2---:R-:W-:Y:S05]  /*5ec0*/  @!P0 NANOSLEEP.SYNCS 0x989680 ;  /* 0x009896800000895d */ /* 0x004fea0003900000 */
[----:B------:R-:W2:Y:S02]  /*5ed0*/  @!P0 SYNCS.PHASECHK.TRANS64 P0, [R2+URZ+0xb8], R0 ;  /* 0x0000b800020085a7 */ /* 0x000ea400080010ff */
[----:B--2---:R-:W-:Y:S05]  /*5ee0*/  @P0 EXIT ;  /* 0x000000000000094d */ /* 0x004fea0003800000 */
[----:B------:R-:W-:Y:S05]  /*5ef0*/  BRA `(.L_x_101) ;  /* 0xfffffffc00ec7947 */ /* 0x000fea000383ffff */
.L_x_82:
[----:B------:R-:W-:-:S06]  /*5f00*/  UISETP.GE.AND UP0, UPT, UR18, 0x4, UPT ;  /* 0x000000041200788c */ /* 0x000fcc000bf06270 */
[----:B------:R-:W-:-:S13]  /*5f10*/  PLOP3.LUT P0, PT, PT, PT, UP0, 0x80, 0x8 ;  /* 0x000000000008781c */ /* 0x000fda0003f0f008 */
[----:B-1----:R-:W-:Y:S05]  /*5f20*/  @!P0 EXIT ;  /* 0x000000000000894d */ /* 0x002fea0003800000 */
[----:B------:R-:W1:Y:S08]  /*5f30*/  S2UR UR4, SR_CgaCtaId ;  /* 0x00000000000479c3 */ /* 0x000e700000008800 */
[----:B------:R-:W-:Y:S01]  /*5f40*/  BAR.SYNC.DEFER_BLOCKING 0x6, 0xa0 ;  /* 0x0182800000007b1d */ /* 0x000fe20000010000 */
[C---:B------:R-:W-:Y:S01]  /*5f50*/  IMAD.SHL.U32 R0, R56.reuse, 0x10, RZ ;  /* 0x0000001038007824 */ /* 0x040fe200078e00ff */
[C---:B------:R-:W-:Y:S01]  /*5f60*/  SHF.L.U32 R23, R56.reuse, 0x10, RZ ;  /* 0x0000001038177819 */ /* 0x040fe200000006ff */
[C---:B------:R-:W-:Y:S01]  /*5f70*/  IMAD.SHL.U32 R55, R56.reuse, 0x2, RZ ;  /* 0x0000000238377824 */ /* 0x040fe200078e00ff */
[----:B------:R-:W-:Y:S01]  /*5f80*/  LOP3.LUT R57, R56, 0x60, RZ, 0xc0, !PT ;  /* 0x0000006038397812 */ /* 0x000fe200078ec0ff */
[----:B------:R-:W-:Y:S01]  /*5f90*/  HFMA2 R53, -RZ, RZ, 0, 0 ;  /* 0x00000000ff357431 */ /* 0x000fe200000001ff */
[----:B------:R-:W-:-:S02]  /*5fa0*/  UMOV UR49, 0x400 ;  /* 0x0000040000317882 */ /* 0x000fc40000000000 */
[----:B------:R-:W2:Y:S01]  /*5fb0*/  LDC.64 R50, c[0x0][0x8b0] ;  /* 0x00022c00ff327b82 */ /* 0x000ea20000000a00 */
[----:B------:R-:W3:Y:S01]  /*5fc0*/  LDCU.128 UR8, c[0x0][0xa80] ;  /* 0x00015000ff0877ac */ /* 0x000ee20008000c00 */
[----:B------:R-:W-:Y:S01]  /*5fd0*/  LOP3.LUT R4, R0, 0x60, RZ, 0xc0, !PT ;  /* 0x0000006000047812 */ /* 0x000fe200078ec0ff */
[----:B------:R-:W-:Y:S01]  /*5fe0*/  IMAD.MOV.U32 R54, RZ, RZ, RZ ;  /* 0x000000ffff367224 */ /* 0x000fe200078e00ff */
[----:B------:R-:W-:Y:S01]  /*5ff0*/  LOP3.LUT R70, R56, 0x2, RZ, 0xc0, !PT ;  /* 0x0000000238467812 */ /* 0x000fe200078ec0ff */
[----:B------:R-:W4:Y:S01]  /*6000*/  LDCU UR63, c[0x0][0x370] ;  /* 0x00006e00ff3f77ac */ /* 0x000f220008000800 */
[----:B------:R-:W-:Y:S02]  /*6010*/  LOP3.LUT R55, R4, 0xc, R55, 0xf8, !PT ;  /* 0x0000000c04377812 */ /* 0x000fe400078ef837 */
[----:B------:R-:W2:Y:S01]  /*6020*/  LDC.64 R48, c[0x0][0x8a8] ;  /* 0x00022a00ff307b82 */ /* 0x000ea20000000a00 */
[----:B------:R-:W-:Y:S01]  /*6030*/  LOP3.LUT R56, R56, 0x4, RZ, 0xc0, !PT ;  /* 0x0000000438387812 */ /* 0x000fe200078ec0ff */
[----:B------:R-:W2:Y:S01]  /*6040*/  LDCU.64 UR54, c[0x0][0x348] ;  /* 0x00006900ff3677ac */ /* 0x000ea20008000a00 */
[----:B------:R-:W-:-:S02]  /*6050*/  LOP3.LUT R55, R55, 0x790, R0, 0xf8, !PT ;  /* 0x0000079037377812 */ /* 0x000fc400078ef800 */
[----:B------:R-:W-:Y:S01]  /*6060*/  MOV R22, RZ ;  /* 0x000000ff00167202 */ /* 0x000fe20000000f00 */
[----:B------:R-:W2:Y:S01]  /*6070*/  LDCU UR45, c[0x0][0xb0c] ;  /* 0x00016180ff2d77ac */ /* 0x000ea20008000800 */
[----:B------:R-:W-:Y:S01]  /*6080*/  LOP3.LUT R23, R23, 0x600000, RZ, 0xc0, !PT ;  /* 0x0060000017177812 */ /* 0x000fe200078ec0ff */
[----:B-1----:R-:W-:Y:S01]  /*6090*/  ULEA UR49, UR4, UR49, 0x18 ;  /* 0x0000003104317291 */ /* 0x002fe2000f8ec0ff */
[----:B---3--:R-:W-:Y:S01]  /*60a0*/  IMAD.U32 R65, RZ, RZ, UR8 ;  /* 0x00000008ff417e24 */ /* 0x008fe2000f8e00ff */
[----:B------:R-:W1:Y:S01]  /*60b0*/  LDCU.64 UR4, c[0x0][0x890] ;  /* 0x00011200ff0477ac */ /* 0x000e620008000a00 */
[----:B------:R-:W-:Y:S01]  /*60c0*/  MOV R64, UR9 ;  /* 0x0000000900407c02 */ /* 0x000fe20008000f00 */
[----:B------:R-:W-:Y:S02]  /*60d0*/  IMAD.U32 R63, RZ, RZ, UR10 ;  /* 0x0000000aff3f7e24 */ /* 0x000fe4000f8e00ff */
[----:B------:R-:W-:Y:S01]  /*60e0*/  IMAD.U32 R62, RZ, RZ, UR11 ;  /* 0x0000000bff3e7e24 */ /* 0x000fe2000f8e00ff */
[----:B------:R-:W3:Y:S02]  /*60f0*/  LDCU UR38, c[0x0][0xb30] ;  /* 0x00016600ff2677ac */ /* 0x000ee40008000800 */
[----:B------:R-:W4:Y:S01]  /*6100*/  LDS R2, [UR49+0x120] ;  /* 0x00012031ff027984 */ /* 0x000f220008000800 */
[----:B------:R-:W2:Y:S01]  /*6110*/  LDCU.64 UR60, c[0x0][0x888] ;  /* 0x00011100ff3c77ac */ /* 0x000ea20008000a00 */
[----:B------:R-:W2:Y:S01]  /*6120*/  LDCU.64 UR46, c[0x0][0xb28] ;  /* 0x00016500ff2e77ac */ /* 0x000ea20008000a00 */
[----:B------:R-:W2:Y:S01]  /*6130*/  LDCU.128 UR56, c[0x0][0xb10] ;  /* 0x00016200ff3877ac */ /* 0x000ea20008000c00 */
[----:B-1----:R-:W-:Y:S01]  /*6140*/  MOV R61, UR4 ;  /* 0x00000004003d7c02 */ /* 0x002fe20008000f00 */
[----:B------:R-:W-:Y:S01]  /*6150*/  IMAD.U32 R60, RZ, RZ, UR5 ;  /* 0x00000005ff3c7e24 */ /* 0x000fe2000f8e00ff */
[----:B------:R-:W-:Y:S01]  /*6160*/  UIADD3 UR4, UPT, UPT, UR49, 0x200, URZ ;  /* 0x0000020031047890 */ /* 0x000fe2000fffe0ff */
[----:B------:R-:W1:Y:S05]  /*6170*/  LDCU UR62, c[0x0][0x374] ;  /* 0x00006e80ff3e77ac */ /* 0x000e6a0008000800 */
[----:B------:R-:W-:Y:S01]  /*6180*/  IMAD.U32 R52, RZ, RZ, UR4 ;  /* 0x00000004ff347e24 */ /* 0x000fe2000f8e00ff */
[----:B------:R-:W-:Y:S01]  /*6190*/  UMOV UR53, URZ ;  /* 0x000000ff00357c82 */ /* 0x000fe20008000000 */
[----:B------:R-:W-:-:S02]  /*61a0*/  UMOV UR50, URZ ;  /* 0x000000ff00327c82 */ /* 0x000fc40008000000 */
[----:B------:R-:W-:-:S04]  /*61b0*/  IMAD R55, R55, 0x4, R52 ;  /* 0x0000000437377824 */ /* 0x000fc800078e0234 */
[--C-:B------:R-:W-:Y:S02]  /*61c0*/  IMAD R70, R70, -0x10, R55.reuse ;  /* 0xfffffff046467824 */ /* 0x100fe400078e0237 */
[----:B------:R-:W-:Y:S02]  /*61d0*/  IMAD R69, R56, -0x10, R55 ;  /* 0xfffffff038457824 */ /* 0x000fe400078e0237 */
[C---:B----4-:R-:W-:Y:S01]  /*61e0*/  VIADD R3, R2.reuse, 0x80 ;  /* 0x0000008002037836 */ /* 0x050fe20000000000 */
[----:B------:R-:W-:-:S04]  /*61f0*/  LOP3.LUT R2, R2, 0xffff, RZ, 0xc0, !PT ;  /* 0x0000ffff02027812 */ /* 0x000fc800078ec0ff */
[----:B------:R-:W-:-:S05]  /*6200*/  LOP3.LUT R3, R3, 0xffff, RZ, 0xc0, !PT ;  /* 0x0000ffff03037812 */ /* 0x000fca00078ec0ff */
[----:B-123--:R4:W-:Y:S02]  /*6210*/  STL.64 [R1], R2 ;  /* 0x0000000201007387 */ /* 0x00e9e40000100a00 */
.L_x_177:
[----:B----4-:R-:W-:Y:S04]  /*6220*/  SHF.L.U32 R2, R53, 0x1f, RZ ;  /* 0x0000001f35027819 */ /* 0x010fe800000006ff */
[----:B-1----:R-:W1:Y:S02]  /*6230*/  SYNCS.PHASECHK.TRANS64.TRYWAIT P0, [UR49+0xd0], R2 ;  /* 0x0000d002ff0075a7 */ /* 0x002e640008001131 */
[----:B-1-3--:R-:W-:Y:S05]  /*6240*/  @!P0 BRA `(.L_x_102) ;  /* 0x0000006800a48947 */ /* 0x00afea0003800000 */
.L_x_241:
[----:B-1----:R-:W-:Y:S01]  /*6250*/  LEA R2, R22, UR48, 0x2 ;  /* 0x0000003016027c11 */ /* 0x002fe2000f8e10ff */
[----:B------:R-:W1:Y:S01]  /*6260*/  LDS.128 R4, [UR49+0x110] ;  /* 0x00011031ff047984 */ /* 0x000e620008000c00 */
[----:B------:R-:W-:Y:S02]  /*6270*/  UIADD3 UR4, UPT, UPT, UR49, 0xd8, URZ ;  /* 0x000000d831047890 */ /* 0x000fe4000fffe0ff */
[----:B------:R-:W-:Y:S01]  /*6280*/  UISETP.GE.AND UP0, UPT, UR39, 0x1, UPT ;  /* 0x000000012700788c */ /* 0x000fe2000bf06270 */
[----:B------:R-:W-:Y:S01]  /*6290*/  @!PT LDS RZ, [RZ] ;  /* 0x00000000fffff984 */ /* 0x000fe20000000800 */
[----:B------:R-:W-:Y:S01]  /*62a0*/  @!PT LDS RZ, [RZ] ;  /* 0x00000000fffff984 */ /* 0x000fe20000000800 */
[----:B------:R-:W-:Y:S01]  /*62b0*/  @!PT LDS RZ, [RZ] ;  /* 0x00000000fffff984 */ /* 0x000fe20000000800 */
[----:B------:R-:W-:Y:S01]  /*62c0*/  @!PT LDS RZ, [RZ] ;  /* 0x00000000fffff984 */ /* 0x000fe20000000800 */
[----:B------:R2:W-:Y:S06]  /*62d0*/  MEMBAR.ALL.CTA ;  /* 0x0000000000007992 */ /* 0x0005ec0000008000 */
[----:B--2---:R-:W2:Y:S01]  /*62e0*/  FENCE.VIEW.ASYNC.S ;  /* 0x00000000000073c6 */ /* 0x004ea20000000000 */
[----:B------:R-:W-:Y:S09]  /*62f0*/  UPRMT UR4, URZ, 0x654, UR4 ;  /* 0x00000654ff047896 */ /* 0x000ff20008000004 */
[----:B--2---:R-:W-:Y:S01]  /*6300*/  SYNCS.ARRIVE.TRANS64.RED.A1T0 RZ, [UR4], RZ ;  /* 0x000000ffffff79a7 */ /* 0x004fe20008100404 */
[----:B------:R-:W5:Y:S01]  /*6310*/  LDL R2, [R2] ;  /* 0x0000000002027983 */ /* 0x000f620000100800 */
[----:B-1----:R-:W-:Y:S11]  /*6320*/  LOP3.LUT P0, RZ, R6, 0x1, RZ, 0xc0, !PT ;  /* 0x0000000106ff7812 */ /* 0x002ff6000780c0ff */
[----:B------:R-:W-:Y:S02]  /*6330*/  @!UPT UIADD3 URZ, UPT, UPT, URZ, URZ, URZ ;  /* 0x000000fffffff290 */ /* 0x000fe4000fffe0ff */
[----:B------:R-:W-:Y:S01]  /*6340*/  VOTEU.ANY UP1, P0 ;  /* 0x0000000000ff7886 */ /* 0x000fe20000020100 */
[----:B------:R-:W-:Y:S01]  /*6350*/  PLOP3.LUT P0, PT, PT, PT, UP1, 0x80, 0x8 ;  /* 0x000000000008781c */ /* 0x000fe20003f0f018 */
[----:B------:R-:W-:Y:S06]  /*6360*/  UP2UR UR4, UPR, URZ, 0x2 ;  /* 0x00000002ff047883 */ /* 0x000fec0008000000 */
[----:B------:R-:W-:Y:S06]  /*6370*/  IMAD.U32 R76, RZ, RZ, UR4 ;  /* 0x00000004ff4c7e24 */ /* 0x000fec000f8e00ff */
[----:B------:R-:W-:Y:S02]  /*6380*/  @P0 MOV R3, R4 ;  /* 0x0000000400030202 */ /* 0x000fe40000000f00 */
[----:B------:R-:W-:Y:S02]  /*6390*/  @P0 LOP3.LUT R0, R5, 0xffff, RZ, 0xc0, !PT ;  /* 0x0000ffff05000812 */ /* 0x000fe400078ec0ff */
[----:B------:R-:W-:Y:S02]  /*63a0*/  @P0 R2UR UR5, R3 ;  /* 0x00000000030502ca */ /* 0x000fe400000e0000 */
[----:B------:R-:W-:Y:S11]  /*63b0*/  @P0 R2UR UR4, R0 ;  /* 0x00000000000402ca */ /* 0x000ff600000e0000 */
[----:B------:R-:W-:Y:S02]  /*63c0*/  @UP1 UMOV UR37, UR5 ;  /* 0x0000000500251c82 */ /* 0x000fe40008000000 */
[----:B------:R-:W-:Y:S01]  /*63d0*/  @UP1 UMOV UR36, UR4 ;  /* 0x0000000400241c82 */ /* 0x000fe20008000000 */
[----:B------:R-:W-:Y:S05]  /*63e0*/  BRA.U !UP0, `(.L_x_103) ;  /* 0x0000000108cc7547 */ /* 0x000fea000b800000 */
[----:B------:R-:W1:Y:S01]  /*63f0*/  LDCU UR9, c[0x0][0xb20] ;  /* 0x00016400ff0977ac */ /* 0x000e620008000800 */
[----:B------:R-:W-:Y:S02]  /*6400*/  UIMAD.WIDE.U32 UR4, UR62, UR59, URZ ;  /* 0x0000003b3e0472a5 */ /* 0x000fe4000f8e00ff */
[----:B------:R-:W-:Y:S02]  /*6410*/  UIMAD.WIDE.U32 UR6, UR63, UR56, URZ ;  /* 0x000000383f0672a5 */ /* 0x000fe4000f8e00ff */
[----:B------:R-:W-:Y:S02]  /*6420*/  UIMAD.WIDE.U32 UR10, UR36, UR59, URZ ;  /* 0x0000003b240a72a5 */ /* 0x000fe4000f8e00ff */
[----:B------:R-:W-:Y:S02]  /*6430*/  UISETP.NE.AND UP0, UPT, UR58, 0x1, UPT ;  /* 0x000000013a00788c */ /* 0x000fe4000bf05270 */
[----:B------:R-:W-:Y:S02]  /*6440*/  UISETP.NE.AND UP1, UPT, UR45, 0x1, UPT ;  /* 0x000000012d00788c */ /* 0x000fe4000bf25270 */
[----:B------:R-:W-:Y:S02]  /*6450*/  UISETP.NE.AND UP2, UPT, UR39, 0x1, UPT ;  /* 0x000000012700788c */ /* 0x000fe4000bf45270 */
[----:B------:R-:W-:Y:S01]  /*6460*/  UIMAD.WIDE.U32 UR12, UR37, UR56, URZ ;  /* 0x00000038250c72a5 */ /* 0x000fe2000f8e00ff */
[----:B------:R-:W-:Y:S01]  /*6470*/  UMOV UR4, UR5 ;  /* 0x0000000500047c82 */ /* 0x000fe20008000000 */
[----:B------:R-:W-:Y:S01]  /*6480*/  UMOV UR6, UR11 ;  /* 0x0000000b00067c82 */ /* 0x000fe20008000000 */
[----:B-1----:R-:W-:Y:S03]  /*6490*/  USHF.R.U32.HI UR8, URZ, UR9, UR4 ;  /* 0x00000009ff087299 */ /* 0x002fe60008011604 */
[----:B------:R-:W-:Y:S02]  /*64a0*/  UMOV UR4, UR7 ;  /* 0x0000000700047c82 */ /* 0x000fe40008000000 */
[----:B------:R-:W-:Y:S02]  /*64b0*/  USHF.R.U32.HI UR5, URZ, UR57, UR4 ;  /* 0x00000039ff057299 */ /* 0x000fe40008011604 */
[----:B------:R-:W-:Y:S02]  /*64c0*/  USEL UR4, UR62, UR8, !UP0 ;  /* 0x000000083e047287 */ /* 0x000fe4000c000000 */
[----:B------:R-:W-:Y:S02]  /*64d0*/  USHF.R.U32.HI UR8, URZ, UR9, UR6 ;  /* 0x00000009ff087299 */ /* 0x000fe40008011606 */
[----:B------:R-:W-:Y:S02]  /*64e0*/  UIMAD.WIDE.U32 UR6, UR4, UR46, URZ ;  /* 0x0000002e040672a5 */ /* 0x000fe4000f8e00ff */
[----:B------:R-:W-:Y:S02]  /*64f0*/  USEL UR9, UR63, UR5, !UP1 ;  /* 0x000000053f097287 */ /* 0x000fe4000c800000 */
[----:B------:R-:W-:Y:S02]  /*6500*/  USEL UR8, UR36, UR8, !UP0 ;  /* 0x0000000824087287 */ /* 0x000fe4000c000000 */
[----:B------:R-:W-:Y:S01]  /*6510*/  UIMAD.WIDE.U32 UR10, UR9, UR46, URZ ;  /* 0x0000002e090a72a5 */ /* 0x000fe2000f8e00ff */
[----:B------:R-:W-:Y:S01]  /*6520*/  UMOV UR6, UR7 ;  /* 0x0000000700067c82 */ /* 0x000fe20008000000 */
[----:B------:R-:W-:Y:S01]  /*6530*/  UMOV UR5, UR13 ;  /* 0x0000000d00057c82 */ /* 0x000fe20008000000 */
[----:B------:R-:W-:Y:S02]  /*6540*/  @UP2 USHF.R.U32.HI UR4, URZ, UR47, UR6 ;  /* 0x0000002fff042299 */ /* 0x000fe40008011606 */
[----:B------:R-:W-:Y:S02]  /*6550*/  USHF.R.U32.HI UR5, URZ, UR57, UR5 ;  /* 0x00000039ff057299 */ /* 0x000fe40008011605 */
[----:B------:R-:W-:Y:S02]  /*6560*/  UIMAD UR4, UR39, UR4, URZ ;  /* 0x00000004270472a4 */ /* 0x000fe4000f8e02ff */
[----:B------:R-:W-:Y:S02]  /*6570*/  USEL UR5, UR37, UR5, !UP1 ;  /* 0x0000000525057287 */ /* 0x000fe4000c800000 */
[----:B------:R-:W-:Y:S01]  /*6580*/  UISETP.GE.AND UP0, UPT, UR8, UR4, UPT ;  /* 0x000000040800728c */ /* 0x000fe2000bf06270 */
[----:B------:R-:W-:Y:S01]  /*6590*/  UMOV UR6, UR11 ;  /* 0x0000000b00067c82 */ /* 0x000fe20008000000 */
[----:B------:R-:W-:Y:S02]  /*65a0*/  UIMAD.WIDE.U32 UR10, UR8, UR46, URZ ;  /* 0x0000002e080a72a5 */ /* 0x000fe4000f8e00ff */
[----:B------:R-:W-:Y:S04]  /*65b0*/  @UP2 USHF.R.U32.HI UR9, URZ, UR47, UR6 ;  /* 0x0000002fff092299 */ /* 0x000fe80008011606 */
[----:B------:R-:W-:Y:S01]  /*65c0*/  UIMAD UR6, UR39, UR9, URZ ;  /* 0x00000009270672a4 */ /* 0x000fe2000f8e02ff */
[----:B------:R-:W-:Y:S03]  /*65d0*/  UMOV UR4, UR11 ;  /* 0x0000000b00047c82 */ /* 0x000fe60008000000 */
[----:B------:R-:W-:Y:S02]  /*65e0*/  UISETP.GE.OR UP0, UPT, UR5, UR6, UP0 ;  /* 0x000000060500728c */ /* 0x000fe40008706670 */
[----:B------:R-:W-:Y:S02]  /*65f0*/  USHF.R.U32.HI UR4, URZ, UR47, UR4 ;  /* 0x0000002fff047299 */ /* 0x000fe40008011604 */
[----:B------:R-:W-:Y:S02]  /*6600*/  UIMAD.WIDE.U32 UR6, UR5, UR46, URZ ;  /* 0x0000002e050672a5 */ /* 0x000fe4000f8e00ff */
[----:B------:R-:W-:Y:S02]  /*6610*/  USEL UR11, UR8, UR4, !UP2 ;  /* 0x00000004080b7287 */ /* 0x000fe4000d000000 */
[----:B------:R-:W-:Y:S02]  /*6620*/  UIADD3 UR6, UPT, UPT, -UR5, URZ, URZ ;  /* 0x000000ff05067290 */ /* 0x000fe4000fffe1ff */
[----:B------:R-:W-:Y:S02]  /*6630*/  UIADD3 UR10, UPT, UPT, -UR11, URZ, URZ ;  /* 0x000000ff0b0a7290 */ /* 0x000fe4000fffe1ff */
[----:B------:R-:W-:Y:S02]  /*6640*/  UIMAD UR6, UR45, UR6, UR37 ;  /* 0x000000062d0672a4 */ /* 0x000fe4000f8e0225 */
[----:B------:R-:W-:Y:S01]  /*6650*/  UIMAD UR10, UR39, UR10, UR8 ;  /* 0x0000000a270a72a4 */ /* 0x000fe2000f8e0208 */
[----:B------:R-:W-:Y:S01]  /*6660*/  @!UP0 UMOV UR4, UR7 ;  /* 0x0000000700048c82 */ /* 0x000fe20008000000 */
[----:B------:R-:W-:Y:S02]  /*6670*/  UIADD3 UR7, UPT, UPT, -UR8, URZ, URZ ;  /* 0x000000ff08077290 */ /* 0x000fe4000fffe1ff */
[----:B------:R-:W-:Y:S04]  /*6680*/  @!UP0 USHF.R.U32.HI UR4, URZ, UR47, UR4 ;  /* 0x0000002fff048299 */ /* 0x000fe80008011604 */
[----:B------:R-:W-:Y:S04]  /*6690*/  @!UP0 USEL UR4, UR5, UR4, !UP2 ;  /* 0x0000000405048287 */ /* 0x000fe8000d000000 */
[----:B------:R-:W-:Y:S02]  /*66a0*/  @!UP0 UIMAD UR9, UR9, UR10, UR4 ;  /* 0x0000000a090982a4 */ /* 0x000fe4000f8e0204 */
[----:B------:R-:W-:Y:S02]  /*66b0*/  @!UP0 UIADD3 UR10, UPT, UPT, UR11, -UR4, URZ ;  /* 0x800000040b0a8290 */ /* 0x000fe4000fffe0ff */
[----:B------:R-:W-:Y:S02]  /*66c0*/  UIMAD UR4, UR58, UR7, UR36 ;  /* 0x000000073a0472a4 */ /* 0x000fe4000f8e0224 */
[----:B------:R-:W-:Y:S03]  /*66d0*/  @!UP0 UIMAD UR8, UR10, UR39, UR5 ;  /* 0x000000270a0882a4 */ /* 0x000fe6000f8e0205 */
[----:B------:R-:W-:Y:S02]  /*66e0*/  @!UP0 UMOV UR5, UR9 ;  /* 0x0000000900058c82 */ /* 0x000fe40008000000 */
[----:B------:R-:W-:Y:S02]  /*66f0*/  UIMAD UR37, UR5, UR45, UR6 ;  /* 0x0000002d052572a4 */ /* 0x000fe4000f8e0206 */
[----:B------:R-:W-:Y:S11]  /*6700*/  UIMAD UR36, UR8, UR58, UR4 ;  /* 0x0000003a082472a4 */ /* 0x000ff6000f8e0204 */
[----:B------:R-:W-:Y:S01]  /*6710*/  @!UPT UIADD3 URZ, UPT, UPT, URZ, URZ, URZ ;  /* 0x000000fffffff290 */ /* 0x000fe2000fffe0ff */
.L_x_103:
[----:B------:R-:W-:Y:S01]  /*6720*/  UISETP.NE.AND UP0, UPT, UR38, 0x1, UPT ;  /* 0x000000012600788c */ /* 0x000fe2000bf05270 */
[----:B------:R-:W-:Y:S01]  /*6730*/  @P0 SHF.R.U32.HI R4, RZ, 0x10, R5 ;  /* 0x00000010ff040819 */ /* 0x000fe20000011605 */
[----:B------:R-:W-:Y:S01]  /*6740*/  USHF.L.U32 UR41, UR21, 0x7, URZ ;  /* 0x0000000715297899 */ /* 0x000fe200080006ff */
[----:B------:R-:W-:Y:S01]  /*6750*/  R2UR UR11, R71 ;  /* 0x00000000470b72ca */ /* 0x000fe200000e0000 */
[----:B------:R-:W-:Y:S01]  /*6760*/  BSSY.RECONVERGENT B6, `(.L_x_104) ;  /* 0x0000035000067945 */ /* 0x000fe20003800200 */
[----:B------:R-:W-:Y:S02]  /*6770*/  @P0 R2UR UR11, R4 ;  /* 0x00000000040b02ca */ /* 0x000fe400000e0000 */
[----:B------:R-:W-:Y:S04]  /*6780*/  LOP3.LUT P0, RZ, R52, 0x1b0, RZ, 0xc0, !PT ;  /* 0x000001b034ff7812 */ /* 0x000fe8000780c0ff */
[----:B------:R-:W1:Y:S07]  /*6790*/  @!UP0 LDCU.128 UR12, c[0x0][0xb10] ;  /* 0x00016200ff0c87ac */ /* 0x000e6e0008000c00 */
[----:B------:R-:W-:Y:S01]  /*67a0*/  IMAD.U32 R71, RZ, RZ, UR11 ;  /* 0x0000000bff477e24 */ /* 0x000fe2000f8e00ff */
[----:B------:R-:W2:Y:S01]  /*67b0*/  @!UP0 LDCU UR5, c[0x0][0xb0c] ;  /* 0x00016180ff0587ac */ /* 0x000ea20008000800 */
[----:B------:R-:W3:Y:S01]  /*67c0*/  @!UP0 LDCU UR10, c[0x0][0xb20] ;  /* 0x00016400ff0a87ac */ /* 0x000ee20008000800 */
[----:B-1----:R-:W-:Y:S02]  /*67d0*/  UIMAD.WIDE.U32 UR8, UR37, UR12, URZ ;  /* 0x0000000c250872a5 */ /* 0x002fe4000f8e00ff */
[----:B------:R-:W-:Y:S02]  /*67e0*/  UIMAD.WIDE.U32 UR6, UR36, UR15, URZ ;  /* 0x0000000f240672a5 */ /* 0x000fe4000f8e00ff */
[----:B------:R-:W-:Y:S03]  /*67f0*/  @!UP0 UISETP.NE.AND UP1, UPT, UR14, 0x1, UPT ;  /* 0x000000010e00888c */ /* 0x000fe6000bf25270 */
[----:B------:R-:W-:Y:S01]  /*6800*/  @!UP0 UMOV UR4, UR9 ;  /* 0x0000000900048c82 */ /* 0x000fe20008000000 */
[----:B--2---:R-:W-:Y:S02]  /*6810*/  @!UP0 UISETP.NE.AND UP2, UPT, UR5, 0x1, UPT ;  /* 0x000000010500888c */ /* 0x004fe4000bf45270 */
[----:B------:R-:W-:Y:S01]  /*6820*/  @!UP0 USHF.R.U32.HI UR4, URZ, UR13, UR4 ;  /* 0x0000000dff048299 */ /* 0x000fe20008011604 */
[----:B------:R-:W-:Y:S02]  /*6830*/  @!UP0 UMOV UR6, UR7 ;  /* 0x0000000700068c82 */ /* 0x000fe40008000000 */
[----:B---3--:R-:W-:Y:S02]  /*6840*/  @!UP0 USHF.R.U32.HI UR6, URZ, UR10, UR6 ;  /* 0x0000000aff068299 */ /* 0x008fe40008011606 */
[----:B------:R-:W-:Y:S02]  /*6850*/  @!UP0 USEL UR7, UR37, UR4, !UP2 ;  /* 0x0000000425078287 */ /* 0x000fe4000d000000 */
[----:B------:R-:W-:Y:S04]  /*6860*/  @!UP0 USEL UR6, UR36, UR6, !UP1 ;  /* 0x0000000624068287 */ /* 0x000fe8000c800000 */
[----:B------:R-:W-:Y:S02]  /*6870*/  @!UP0 UIADD3 UR4, UPT, UPT, -UR7, UR6, URZ ;  /* 0x0000000607048290 */ /* 0x000fe4000fffe1ff */
[----:B------:R-:W-:Y:S02]  /*6880*/  @!UP0 UIADD3 UR6, UPT, UPT, UR7, -UR6, URZ ;  /* 0x8000000607068290 */ /* 0x000fe4000fffe0ff */
[----:B------:R-:W-:Y:S02]  /*6890*/  @!UP0 UIMAD UR37, UR4, UR5, UR37 ;  /* 0x00000005042582a4 */ /* 0x000fe4000f8e0225 */
[----:B------:R-:W-:Y:S01]  /*68a0*/  @!UP0 UIMAD UR36, UR6, UR14, UR36 ;  /* 0x0000000e062482a4 */ /* 0x000fe2000f8e0224 */
[----:B------:R-:W-:Y:S11]  /*68b0*/  @!P0 BRA `(.L_x_105) ;  /* 0x00000000007c8947 */ /* 0x000ff60003800000 */
[----:B------:R-:W1:Y:S01]  /*68c0*/  LDCU.64 UR8, c[0x4][0x80] ;  /* 0x01001000ff0877ac */ /* 0x000e620008000a00 */
[----:B------:R-:W-:Y:S01]  /*68d0*/  MOV R16, 0x0 ;  /* 0x0000000000107802 */ /* 0x000fe20000000f00 */
[----:B------:R-:W-:Y:S02]  /*68e0*/  HFMA2 R12, -RZ, RZ, 0, 5.9604644775390625e-08 ;  /* 0x00000001ff0c7431 */ /* 0x000fe400000001ff */
[----:B------:R-:W-:Y:S01]  /*68f0*/  IMAD.MOV.U32 R8, RZ, RZ, 0x70 ;  /* 0x00000070ff087424 */ /* 0x000fe200078e00ff */
[----:B------:R2:W3:Y:S01]  /*6900*/  LDC.64 R14, c[0x4][R16] ;  /* 0x01000000100e7b82 */ /* 0x0004e20000000a00 */
[----:B------:R-:W4:Y:S01]  /*6910*/  LDCU.64 UR6, c[0x4][0x88] ;  /* 0x01001100ff0677ac */ /* 0x000f220008000a00 */
[----:B------:R-:W-:Y:S01]  /*6920*/  IMAD.MOV.U32 R13, RZ, RZ, RZ ;  /* 0x000000ffff0d7224 */ /* 0x000fe200078e00ff */
[----:B------:R-:W2:Y:S01]  /*6930*/  LDCU.64 UR4, c[0x4][0x8] ;  /* 0x01000100ff0477ac */ /* 0x000ea20008000a00 */
[----:B-1----:R-:W-:Y:S01]  /*6940*/  MOV R5, UR9 ;  /* 0x0000000900057c02 */ /* 0x002fe20008000f00 */
[----:B------:R-:W-:Y:S01]  /*6950*/  IMAD.U32 R4, RZ, RZ, UR8 ;  /* 0x00000008ff047e24 */ /* 0x000fe2000f8e00ff */
[----:B----4-:R-:W-:Y:S01]  /*6960*/  MOV R7, UR7 ;  /* 0x0000000700077c02 */ /* 0x010fe20008000f00 */
[----:B------:R-:W-:Y:S01]  /*6970*/  IMAD.U32 R6, RZ, RZ, UR6 ;  /* 0x00000006ff067e24 */ /* 0x000fe2000f8e00ff */
[----:B--2---:R-:W-:Y:S01]  /*6980*/  MOV R11, UR5 ;  /* 0x00000005000b7c02 */ /* 0x004fe20008000f00 */
[----:B------:R-:W-:Y:S02]  /*6990*/  IMAD.U32 R10, RZ, RZ, UR4 ;  /* 0x00000004ff0a7e24 */ /* 0x000fe4000f8e00ff */
[----:B------:R-:W-:Y:S07]  /*69a0*/  LEPC R20, `(.L_x_106) ;  /* 0x000000001014794e */ /* 0x000fee0000000000 */
[----:B---3-5:R-:W-:Y:S05]  /*69b0*/  CALL.ABS.NOINC R14 ;  /* 0x000000000e007343 */ /* 0x028fea0003c00000 */
.L_x_106:
[----:B------:R-:W1:Y:S01]  /*69c0*/  LDCU.64 UR8, c[0x4][0x80] ;  /* 0x01001000ff0877ac */ /* 0x000e620008000a00 */
[----:B------:R-:W2:Y:S01]  /*69d0*/  LDC.64 R16, c[0x4][R16] ;  /* 0x0100000010107b82 */ /* 0x000ea20000000a00 */
[----:B------:R-:W-:Y:S02]  /*69e0*/  HFMA2 R12, -RZ, RZ, 0, 5.9604644775390625e-08 ;  /* 0x00000001ff0c7431 */ /* 0x000fe400000001ff */
[----:B------:R-:W-:Y:S02]  /*69f0*/  IMAD.MOV.U32 R8, RZ, RZ, 0x70 ;  /* 0x00000070ff087424 */ /* 0x000fe400078e00ff */
[----:B------:R-:W-:Y:S01]  /*6a00*/  IMAD.MOV.U32 R13, RZ, RZ, RZ ;  /* 0x000000ffff0d7224 */ /* 0x000fe200078e00ff */
[----:B------:R-:W3:Y:S01]  /*6a10*/  LDCU.64 UR6, c[0x4][0x88] ;  /* 0x01001100ff0677ac */ /* 0x000ee20008000a00 */
[----:B------:R-:W4:Y:S01]  /*6a20*/  LDCU.64 UR4, c[0x4][0x8] ;  /* 0x01000100ff0477ac */ /* 0x000f220008000a00 */
[----:B-1----:R-:W-:Y:S02]  /*6a30*/  MOV R4, UR8 ;  /* 0x0000000800047c02 */ /* 0x002fe40008000f00 */
[----:B------:R-:W-:Y:S02]  /*6a40*/  MOV R5, UR9 ;  /* 0x0000000900057c02 */ /* 0x000fe40008000f00 */
[----:B---3--:R-:W-:Y:S01]  /*6a50*/  MOV R7, UR7 ;  /* 0x0000000700077c02 */ /* 0x008fe20008000f00 */
[----:B------:R-:W-:Y:S01]  /*6a60*/  IMAD.U32 R6, RZ, RZ, UR6 ;  /* 0x00000006ff067e24 */ /* 0x000fe2000f8e00ff */
[----:B----4-:R-:W-:Y:S01]  /*6a70*/  MOV R11, UR5 ;  /* 0x00000005000b7c02 */ /* 0x010fe20008000f00 */
[----:B------:R-:W-:Y:S02]  /*6a80*/  IMAD.U32 R10, RZ, RZ, UR4 ;  /* 0x00000004ff0a7e24 */ /* 0x000fe4000f8e00ff */
[----:B------:R-:W-:Y:S07]  /*6a90*/  LEPC R20, `(.L_x_105) ;  /* 0x000000001014794e */ /* 0x000fee0000000000 */
[----:B--2---:R-:W-:Y:S05]  /*6aa0*/  CALL.ABS.NOINC R16 ;  /* 0x0000000010007343 */ /* 0x004fea0003c00000 */
.L_x_105:
[----:B------:R-:W-:Y:S05]  /*6ab0*/  BSYNC.RECONVERGENT B6 ;  /* 0x0000000000067941 */ /* 0x000fea0003800200 */
.L_x_104:
[----:B------:R-:W-:Y:S02]  /*6ac0*/  R2UR UR6, R68 ;  /* 0x00000000440672ca */ /* 0x000fe400000e0000 */
[----:B------:R-:W-:Y:S02]  /*6ad0*/  R2UR UR5, R61 ;  /* 0x000000003d0572ca */ /* 0x000fe400000e0000 */
[----:B------:R-:W-:Y:S02]  /*6ae0*/  R2UR UR4, R60 ;  /* 0x000000003c0472ca */ /* 0x000fe400000e0000 */
[----:B------:R-:W-:Y:S02]  /*6af0*/  ISETP.NE.U32.AND P4, PT, R50, RZ, PT ;  /* 0x000000ff3200720c */ /* 0x000fe40003f85070 */
[----:B------:R-:W-:Y:S02]  /*6b00*/  ISETP.NE.U32.AND P2, PT, RZ, UR60, PT ;  /* 0x0000003cff007c0c */ /* 0x000fe4000bf45070 */
[----:B------:R-:W-:Y:S02]  /*6b10*/  ISETP.NE.AND.EX P4, PT, R51, RZ, PT, P4 ;  /* 0x000000ff3300720c */ /* 0x000fe40003f85340 */
[----:B------:R-:W-:Y:S01]  /*6b20*/  ISETP.NE.AND.EX P2, PT, RZ, UR61, PT, P2 ;  /* 0x0000003dff007c0c */ /* 0x000fe2000bf45320 */
[----:B------:R-:W-:Y:S02]  /*6b30*/  UISETP.NE.AND UP2, UPT, UR6, URZ, UPT ;  /* 0x000000ff0600728c */ /* 0x000fe4000bf45270 */
[----:B------:R-:W-:Y:S04]  /*6b40*/  UISETP.NE.U32.AND UP0, UPT, UR5, URZ, UPT ;  /* 0x000000ff0500728c */ /* 0x000fe8000bf05070 */
[----:B------:R-:W-:Y:S01]  /*6b50*/  UISETP.NE.AND.EX UP1, UPT, UR4, URZ, UPT, UP0 ;  /* 0x000000ff0400728c */ /* 0x000fe2000bf25300 */
[----:B------:R-:W-:Y:S01]  /*6b60*/  PLOP3.LUT P1, PT, PT, PT, UP2, 0x80, 0x8 ;  /* 0x000000000008781c */ /* 0x000fe20003f2f028 */
[----:B------:R-:W-:Y:S03]  /*6b70*/  UPLOP3.LUT UP0, UPT, UPT, UPT, UPT, 0x40, 0x4 ;  /* 0x000000000004789c */ /* 0x000fe60003f0e870 */
[----:B------:R-:W-:Y:S06]  /*6b80*/  @UP2 UPLOP3.LUT UP0, UPT, UPT, UPT, UP1, 0x80, 0x8 ;  /* 0x000000000008289c */ /* 0x000fec0003f0f010 */
[----:B------:R-:W-:Y:S01]  /*6b90*/  PLOP3.LUT P0, PT, PT, PT, UP0, 0x80, 0x8 ;  /* 0x000000000008781c */ /* 0x000fe20003f0f008 */
[----:B------:R-:W-:Y:S01]  /*6ba0*/  @!UPT UIADD3 URZ, UPT, UPT, URZ, URZ, URZ ;  /* 0x000000fffffff290 */ /* 0x000fe2000fffe0ff */
[----:B------:R-:W-:Y:S11]  /*6bb0*/  BRA.U !UP1, `(.L_x_107) ;  /* 0x0000000109407547 */ /* 0x000ff6000b800000 */
[----:B------:R-:W-:Y:S01]  /*6bc0*/  UISETP.NE.U32.AND UP0, UPT, UR60, URZ, UPT ;  /* 0x000000ff3c00728c */ /* 0x000fe2000bf05070 */
[----:B------:R-:W-:Y:S01]  /*6bd0*/  R2UR UR6, R61 ;  /* 0x000000003d0672ca */ /* 0x000fe200000e0000 */
[----:B------:R-:W1:Y:S01]  /*6be0*/  LDCU.64 UR8, c[0x0][0x358] ;  /* 0x00006b00ff0877ac */ /* 0x000e620008000a00 */
[----:B------:R-:W-:Y:S02]  /*6bf0*/  HFMA2 R58, -RZ, RZ, 0, 5.9604644775390625e-08 ;  /* 0x00000001ff3a7431 */ /* 0x000fe400000001ff */
[----:B------:R-:W-:Y:S01]  /*6c00*/  IMAD.MOV.U32 R0, RZ, RZ, 0x1 ;  /* 0x00000001ff007424 */ /* 0x000fe200078e00ff */
[----:B------:R-:W-:Y:S06]  /*6c10*/  UISETP.NE.AND.EX UP0, UPT, UR61, URZ, UPT, UP0 ;  /* 0x000000ff3d00728c */ /* 0x000fec000bf05300 */
[----:B------:R-:W-:Y:S05]  /*6c20*/  PLOP3.LUT P3, PT, PT, PT, UP0, 0x80, 0x8 ;  /* 0x000000000008781c */ /* 0x000fea0003f6f008 */
[----:B------:R-:W2:Y:S01]  /*6c30*/  @UP0 LDCU.64 UR4, c[0x0][0x888] ;  /* 0x00011100ff0407ac */ /* 0x000ea20008000a00 */
[----:B------:R-:W-:Y:S07]  /*6c40*/  @UP0 UIMAD UR6, UR52, UR6, URZ ;  /* 0x00000006340602a4 */ /* 0x000fee000f8e02ff */
[----:B------:R-:W-:Y:S01]  /*6c50*/  @!P3 PRMT R58, R0, 0x7610, R58 ;  /* 0x00007610003ab816 */ /* 0x000fe2000000003a */
[----:B--2---:R-:W-:Y:S06]  /*6c60*/  @UP0 UIMAD.WIDE UR4, UR6, 0x4, UR4 ;  /* 0x00000004060408a5 */ /* 0x004fec000f8e0204 */
[----:B------:R-:W-:Y:S02]  /*6c70*/  IMAD.U32 R4, RZ, RZ, UR4 ;  /* 0x00000004ff047e24 */ /* 0x000fe4000f8e00ff */
[----:B------:R-:W-:Y:S03]  /*6c80*/  IMAD.U32 R5, RZ, RZ, UR5 ;  /* 0x00000005ff057e24 */ /* 0x000fe6000f8e00ff */
[----:B------:R-:W2:Y:S02]  /*6c90*/  @!UP0 LDCU UR4, c[0x0][0x880] ;  /* 0x00011000ff0487ac */ /* 0x000ea40008000800 */
[----:B-1---5:R1:W5:Y:S02]  /*6ca0*/  @P3 LDG.E R27, desc[UR8][R4.64] ;  /* 0x00000008041b3981 */ /* 0x022364000c1e1900 */
[----:B-12---:R-:W-:Y:S02]  /*6cb0*/  @!P3 MOV R27, UR4 ;  /* 0x00000004001bbc02 */ /* 0x006fe40008000f00 */
.L_x_107:
[----:B------:R-:W-:Y:S05]  /*6cc0*/  @!P4 BRA `(.L_x_108) ;  /* 0x000000000024c947 */ /* 0x000fea0003800000 */
[----:B------:R-:W-:Y:S01]  /*6cd0*/  ISETP.NE.U32.AND P3, PT, R48, RZ, PT ;  /* 0x000000ff3000720c */ /* 0x000fe20003f65070 */
[----:B------:R-:W1:Y:S03]  /*6ce0*/  LDCU.64 UR4, c[0x0][0x358] ;  /* 0x00006b00ff0477ac */ /* 0x000e660008000a00 */
[----:B------:R-:W-:Y:S11]  /*6cf0*/  ISETP.NE.AND.EX P3, PT, R49, RZ, PT, P3 ;  /* 0x000000ff3100720c */ /* 0x000ff60003f65330 */
[----:B------:R-:W-:Y:S02]  /*6d00*/  @!UPT UIADD3 URZ, UPT, UPT, URZ, URZ, URZ ;  /* 0x000000fffffff290 */ /* 0x000fe4000fffe0ff */
[----:B------:R-:W2:Y:S01]  /*6d10*/  @P3 LDC.64 R4, c[0x0][0x8a8] ;  /* 0x00022a00ff043b82 */ /* 0x000ea20000000a00 */
[----:B------:R-:W-:Y:S04]  /*6d20*/  @P3 IMAD R0, R50, UR52, RZ ;  /* 0x0000003432003c24 */ /* 0x000fe8000f8e02ff */
[----:B--2---:R-:W-:Y:S05]  /*6d30*/  @P3 IMAD.WIDE R4, R0, 0x4, R4 ;  /* 0x0000000400043825 */ /* 0x004fea00078e0204 */
[----:B-1---5:R1:W5:Y:S02]  /*6d40*/  @P3 LDG.E R24, desc[UR4][R4.64] ;  /* 0x0000000404183981 */ /* 0x022364000c1e1900 */
[----:B-1----:R-:W2:Y:S02]  /*6d50*/  @!P3 LDC R24, c[0x0][0x8a0] ;  /* 0x00022800ff18bb82 */ /* 0x002ea40000000800 */
.L_x_108:
[----:B-----5:R-:W-:Y:S01]  /*6d60*/  FSETP.NEU.AND P4, PT, R27, RZ, PT ;  /* 0x000000ff1b00720b */ /* 0x020fe20003f8d000 */
[----:B------:R-:W1:Y:S01]  /*6d70*/  LDCU.64 UR10, c[0x0][0xa90] ;  /* 0x00015200ff0a77ac */ /* 0x000e620008000a00 */
[----:B------:R-:W-:Y:S01]  /*6d80*/  SEL R4, RZ, 0xffffffff, P2 ;  /* 0xffffffffff047807 */ /* 0x000fe20001000000 */
[----:B------:R-:W-:Y:S01]  /*6d90*/  BSSY B1, `(.L_x_109) ;  /* 0x000004e000017945 */ /* 0x000fe20003800000 */
[----:B------:R-:W-:Y:S01]  /*6da0*/  @P1 LOP3.LUT P2, RZ, R58, 0xff, RZ, 0xc0, !PT ;  /* 0x000000ff3aff1812 */ /* 0x000fe2000784c0ff */
[----:B------:R-:W-:Y:S01]  /*6db0*/  IMAD.MOV.U32 R81, RZ, RZ, 0x1 ;  /* 0x00000001ff517424 */ /* 0x000fe200078e00ff */
[----:B------:R-:W-:Y:S01]  /*6dc0*/  @P1 SEL R0, RZ, 0xffffffff, P4 ;  /* 0xffffffffff001807 */ /* 0x000fe20002000000 */
[----:B------:R-:W-:Y:S01]  /*6dd0*/  USHF.L.U32 UR8, UR51, 0x7, URZ ;  /* 0x0000000733087899 */ /* 0x000fe200080006ff */
[----:B------:R-:W-:Y:S01]  /*6de0*/  LEA R79, R22, UR49, 0x3 ;  /* 0x00000031164f7c11 */ /* 0x000fe2000f8e18ff */
[----:B------:R-:W-:Y:S01]  /*6df0*/  IMAD.IADD R25, R23, 0x1, R2 ;  /* 0x0000000117197824 */ /* 0x000fe200078e0202 */
[----:B------:R-:W-:Y:S01]  /*6e00*/  @P0 SEL R0, R4, R0, !P2 ;  /* 0x0000000004000207 */ /* 0x000fe20005000000 */
[----:B------:R-:W-:Y:S01]  /*6e10*/  IMAD R78, R56, -0x10, R70 ;  /* 0xfffffff0384e7824 */ /* 0x000fe200078e0246 */
[----:B------:R-:W-:Y:S01]  /*6e20*/  R2UR UR4, R64 ;  /* 0x00000000400472ca */ /* 0x000fe200000e0000 */
[----:B------:R-:W-:Y:S01]  /*6e30*/  IMAD.U32 R74, RZ, RZ, UR8 ;  /* 0x00000008ff4a7e24 */ /* 0x000fe2000f8e00ff */
[----:B------:R-:W-:Y:S01]  /*6e40*/  @P1 LOP3.LUT R0, R0, 0x1, RZ, 0xc0, !PT ;  /* 0x0000000100001812 */ /* 0x000fe200078ec0ff */
[----:B------:R-:W-:Y:S01]  /*6e50*/  IMAD.MOV.U32 R80, RZ, RZ, RZ ;  /* 0x000000ffff507224 */ /* 0x000fe200078e00ff */
[----:B------:R-:W-:Y:S02]  /*6e60*/  R2UR UR6, R63 ;  /* 0x000000003f0672ca */ /* 0x000fe400000e0000 */
[----:B------:R-:W-:Y:S02]  /*6e70*/  CS2R R38, SRZ ;  /* 0x0000000000267805 */ /* 0x000fe4000001ff00 */
[----:B------:R-:W-:Y:S02]  /*6e80*/  ISETP.NE.U32.OR P6, PT, R0, 0x1, !P1 ;  /* 0x000000010000780c */ /* 0x000fe40004fc5470 */
[----:B------:R-:W-:Y:S02]  /*6e90*/  CS2R R36, SRZ ;  /* 0x0000000000247805 */ /* 0x000fe4000001ff00 */
[----:B------:R-:W-:Y:S02]  /*6ea0*/  R2UR UR12, R65 ;  /* 0x00000000410c72ca */ /* 0x000fe400000e0000 */
[----:B------:R-:W-:Y:S02]  /*6eb0*/  CS2R R34, SRZ ;  /* 0x0000000000227805 */ /* 0x000fe4000001ff00 */
[----:B------:R-:W-:Y:S02]  /*6ec0*/  R2UR UR9, R62 ;  /* 0x000000003e0972ca */ /* 0x000fe400000e0000 */
[----:B------:R-:W-:Y:S02]  /*6ed0*/  CS2R R32, SRZ ;  /* 0x0000000000207805 */ /* 0x000fe4000001ff00 */
[----:B------:R-:W-:Y:S01]  /*6ee0*/  PLOP3.LUT P3, PT, PT, PT, UP1, 0x80, 0x8 ;  /* 0x000000000008781c */ /* 0x000fe20003f6f018 */
[----:B------:R-:W-:Y:S01]  /*6ef0*/  UIMAD.WIDE.U32 UR4, UR8, UR4, URZ ;  /* 0x00000004080472a5 */ /* 0x000fe2000f8e00ff */
[----:B------:R-:W-:Y:S02]  /*6f00*/  LOP3.LUT P5, R75, R58, 0xff, RZ, 0xc0, !PT ;  /* 0x000000ff3a4b7812 */ /* 0x000fe400078ac0ff */
[----:B------:R-:W-:Y:S02]  /*6f10*/  CS2R R42, SRZ ;  /* 0x00000000002a7805 */ /* 0x000fe4000001ff00 */
[----:B------:R-:W-:Y:S02]  /*6f20*/  SEL R3, RZ, 0xffffffff, P4 ;  /* 0xffffffffff037807 */ /* 0x000fe40002000000 */
[----:B------:R-:W-:Y:S02]  /*6f30*/  CS2R R40, SRZ ;  /* 0x0000000000287805 */ /* 0x000fe4000001ff00 */
[----:B------:R-:W-:Y:S02]  /*6f40*/  P2R R77, PR, RZ, 0x40 ;  /* 0x00000040ff4d7803 */ /* 0x000fe40000000000 */
[----:B------:R-:W-:Y:S02]  /*6f50*/  CS2R R46, SRZ ;  /* 0x00000000002e7805 */ /* 0x000fe4000001ff00 */
[----:B------:R-:W-:Y:S01]  /*6f60*/  @P6 SHF.L.U32 R0, RZ, 0x1f, RZ ;  /* 0x0000001fff006819 */ /* 0x000fe200000006ff */
[----:B------:R-:W-:Y:S01]  /*6f70*/  UMOV UR4, UR5 ;  /* 0x0000000500047c82 */ /* 0x000fe20008000000 */
[----:B------:R-:W-:Y:S01]  /*6f80*/  UISETP.NE.AND UP0, UPT, UR12, 0x1, UPT ;  /* 0x000000010c00788c */ /* 0x000fe2000bf05270 */
[----:B------:R-:W-:Y:S01]  /*6f90*/  CS2R R44, SRZ ;  /* 0x00000000002c7805 */ /* 0x000fe2000001ff00 */
[----:B------:R3:W4:Y:S01]  /*6fa0*/  @P6 SYNCS.PHASECHK.TRANS64.TRYWAIT P1, [UR49+0x80], R0 ;  /* 0x00008000ff0065a7 */ /* 0x0007220008021131 */
[----:B------:R-:W-:Y:S01]  /*6fb0*/  USHF.R.U32.HI UR4, URZ, UR6, UR4 ;  /* 0x00000006ff047299 */ /* 0x000fe20008011604 */
[----:B------:R-:W-:Y:S03]  /*6fc0*/  @P3 SEL R3, R4, R3, !P5 ;  /* 0x0000000304033207 */ /* 0x000fe60006800000 */
[----:B------:R-:W-:Y:S01]  /*6fd0*/  USEL UR4, UR8, UR4, !UP0 ;  /* 0x0000000408047287 */ /* 0x000fe2000c000000 */
[----:B------:R-:W-:Y:S01]  /*6fe0*/  LOP3.LUT R3, R3, 0x1, RZ, 0xc0, !PT ;  /* 0x0000000103037812 */ /* 0x000fe200078ec0ff */
[----:B------:R-:W-:Y:S04]  /*6ff0*/  UISETP.NE.AND UP0, UPT, UR9, 0x1, UPT ;  /* 0x000000010900788c */ /* 0x000fe8000bf05270 */
[----:B------:R-:W-:Y:S02]  /*7000*/  IMAD.U32 R73, RZ, RZ, UR4 ;  /* 0x00000004ff497e24 */ /* 0x000fe4000f8e00ff */
[----:B------:R-:W-:Y:S01]  /*7010*/  PLOP3.LUT P2, PT, PT, PT, UP0, 0x80, 0x8 ;  /* 0x000000000008781c */ /* 0x000fe20003f4f008 */
[----:B------:R-:W-:Y:S02]  /*7020*/  IMAD R5, RZ, RZ, -UR4 ;  /* 0x80000004ff057e24 */ /* 0x000fe4000f8e02ff */
[----:B------:R-:W-:Y:S02]  /*7030*/  IMAD.U32 R72, RZ, RZ, UR4 ;  /* 0x00000004ff487e24 */ /* 0x000fe4000f8e00ff */
[----:B------:R-:W-:Y:S01]  /*7040*/  IMAD R74, R5, UR12, R74 ;  /* 0x0000000c054a7c24 */ /* 0x000fe2000f8e024a */
[----:B---3--:R-:W-:Y:S04]  /*7050*/  SHF.L.U32 R0, R54, 0x1f, RZ ;  /* 0x0000001f36007819 */ /* 0x008fe800000006ff */
[----:B------:R3:W2:Y:S01]  /*7060*/  SYNCS.PHASECHK.TRANS64.TRYWAIT P0, [R79+URZ+0xe0], R0 ;  /* 0x0000e0004f0075a7 */ /* 0x0006a200080011ff */
[----:B----4-:R-:W-:Y:S01]  /*7070*/  @P6 SEL R81, RZ, 0x1, !P1 ;  /* 0x00000001ff516807 */ /* 0x010fe20004800000 */
[----:B-1----:R-:W-:Y:S07]  /*7080*/  UIMAD.WIDE.U32 UR6, UR4, UR10, URZ ;  /* 0x0000000a040672a5 */ /* 0x002fee000f8e00ff */
[----:B------:R-:W-:Y:S02]  /*7090*/  UMOV UR5, UR7 ;  /* 0x0000000700057c82 */ /* 0x000fe40008000000 */
[----:B------:R-:W-:Y:S06]  /*70a0*/  USHF.R.U32.HI UR5, URZ, UR11, UR5 ;  /* 0x0000000bff057299 */ /* 0x000fec0008011605 */
[----:B------:R-:W-:Y:S02]  /*70b0*/  SEL R73, R73, UR5, !P2 ;  /* 0x0000000549497c07 */ /* 0x000fe4000d000000 */
[----:B------:R-:W-:Y:S03]  /*70c0*/  ISETP.NE.U32.AND P2, PT, R3, 0x1, PT ;  /* 0x000000010300780c */ /* 0x000fe60003f45070 */
[----:B------:R-:W-:Y:S01]  /*70d0*/  IMAD.MOV R4, RZ, RZ, -R73 ;  /* 0x000000ffff047224 */ /* 0x000fe200078e0a49 */
[----:B------:R-:W-:Y:S03]  /*70e0*/  P2R R82, PR, RZ, 0x4 ;  /* 0x00000004ff527803 */ /* 0x000fe60000000000 */
[----:B------:R-:W-:Y:S01]  /*70f0*/  IMAD R72, R4, UR9, R72 ;  /* 0x0000000904487c24 */ /* 0x000fe2000f8e0248 */
[----:B---3--:R-:W-:Y:S06]  /*7100*/  @!P6 BRA `(.L_x_110) ;  /* 0x000000000058e947 */ /* 0x008fec0003800000 */
[----:B------:R-:W-:Y:S01]  /*7110*/  IMAD.MOV.U32 R39, RZ, RZ, RZ ;  /* 0x000000ffff277224 */ /* 0x000fe200078e00ff */
[----:B------:R-:W-:Y:S01]  /*7120*/  ISETP.NE.AND P1, PT, R81, RZ, PT ;  /* 0x000000ff5100720c */ /* 0x000fe20003f25270 */
[----:B------:R-:W-:Y:S01]  /*7130*/  BSSY B0, `(.L_x_111) ;  /* 0x000000c000007945 */ /* 0x000fe20003800000 */
[----:B------:R-:W-:Y:S02]  /*7140*/  CS2R R46, SRZ ;  /* 0x00000000002e7805 */ /* 0x000fe4000001ff00 */
[----:B------:R-:W-:Y:S02]  /*7150*/  CS2R R44, SRZ ;  /* 0x00000000002c7805 */ /* 0x000fe4000001ff00 */
[----:B------:R-:W-:Y:S02]  /*7160*/  CS2R R42, SRZ ;  /* 0x00000000002a7805 */ /* 0x000fe4000001ff00 */
[----:B------:R-:W-:Y:S02]  /*7170*/  CS2R R40, SRZ ;  /* 0x0000000000287805 */ /* 0x000fe4000001ff00 */
[----:B------:R-:W-:Y:S02]  /*7180*/  CS2R R34, SRZ ;  /* 0x0000000000227805 */ /* 0x000fe4000001ff00 */
[----:B------:R-:W-:Y:S02]  /*7190*/  CS2R R32, SRZ ;  /* 0x0000000000207805 */ /* 0x000fe4000001ff00 */
[----:B------:R-:W-:Y:S01]  /*71a0*/  CS2R R36, SRZ ;  /* 0x0000000000247805 */ /* 0x000fe2000001ff00 */
[----:B------:R-:W-:Y:S06]  /*71b0*/  @P1 BRA `(.L_x_112) ;  /* 0x00000000000c1947 */ /* 0x000fec0003800000 */
[----:B------:R-:W-:Y:S04]  /*71c0*/  SHF.L.U32 R3, RZ, 0x1f, RZ ;  /* 0x0000001fff037819 */ /* 0x000fe800000006ff */
[----:B------:R-:W1:Y:S02]  /*71d0*/  SYNCS.PHASECHK.TRANS64.TRYWAIT P1, [UR49+0x80], R3 ;  /* 0x00008003ff0075a7 */ /* 0x000e640008021131 */
[----:B-1----:R-:W-:Y:S05]  /*71e0*/  @!P1 BRA `(.L_x_113) ;  /* 0x0000005800d49947 */ /* 0x002fea0003800000 */
.L_x_112:
[----:B------:R-:W-:Y:S05]  /*71f0*/  BSYNC B0 ;  /* 0x0000000000007941 */ /* 0x000fea0003800000 */
.L_x_111:
[----:B------:R-:W-:Y:S01]  /*7200*/  ISETP.NE.AND P1, PT, R82, RZ, PT ;  /* 0x000000ff5200720c */ /* 0x000fe20003f25270 */
[----:B------:R-:W-:Y:S11]  /*7210*/  HFMA2 R80, -RZ, RZ, 0, 5.9604644775390625e-08 ;  /* 0x00000001ff507431 */ /* 0x000ff600000001ff */
[----:B------:R-:W-:Y:S01]  /*7220*/  @!UPT UIADD3 URZ, UPT, UPT, URZ, URZ, URZ ;  /* 0x000000fffffff290 */ /* 0x000fe2000fffe0ff */
[----:B------:R3:W4:Y:S04]  /*7230*/  @P1 LDS.128 R44, [R55] ;  /* 0x00000000372c1984 */ /* 0x0007280000000c00 */
[----:B------:R3:W1:Y:S04]  /*7240*/  @P1 LDS.128 R40, [R70+0x10] ;  /* 0x0000100046281984 */ /* 0x0006680000000c00 */
[----:B------:R3:W1:Y:S04]  /*7250*/  @P1 LDS.128 R32, [R69+0x20] ;  /* 0x0000200045201984 */ /* 0x0006680000000c00 */
[----:B------:R3:W1:Y:S02]  /*7260*/  @P1 LDS.128 R36, [R78+0x30] ;  /* 0x000030004e241984 */ /* 0x0006640000000c00 */
.L_x_110:
[----:B------:R-:W-:Y:S05]  /*7270*/  BSYNC B1 ;  /* 0x0000000000017941 */ /* 0x000fea0003800000 */
.L_x_109:
[----:B-1----:R-:W-:Y:S04]  /*7280*/  SHF.R.U32.HI R2, RZ, 0x15, R25 ;  /* 0x00000015ff027819 */ /* 0x002fe80000011619 */
[----:B------:R-:W-:Y:S01]  /*7290*/  LOP3.LUT P1, RZ, R2, 0x3, R59, 0x48, !PT ;  /* 0x0000000302ff7812 */ /* 0x000fe2000782483b */
[----:B------:R-:W-:Y:S01]  /*72a0*/  @!UPT UIADD3 URZ, UPT, UPT, URZ, URZ, URZ ;  /* 0x000000fffffff290 */ /* 0x000fe2000fffe0ff */
[----:B--2---:R-:W-:Y:S11]  /*72b0*/  @P0 BRA `(.L_x_114) ;  /* 0x0000000000080947 */ /* 0x004ff60003800000 */
[----:B------:R-:W1:Y:S02]  /*72c0*/  SYNCS.PHASECHK.TRANS64.TRYWAIT P0, [R79+URZ+0xe0], R0 ;  /* 0x0000e0004f0075a7 */ /* 0x000e6400080011ff */
[----:B-1----:R-:W-:Y:S05]  /*72d0*/  @!P0 BRA `(.L_x_115) ;  /* 0x0000005800b08947 */ /* 0x002fea0003800000 */
.L_x_114:
[----:B------:R-:W-:Y:S05]  /*72e0*/  @!P1 BRA `(.L_x_116) ;  /* 0x0000000000409947 */ /* 0x000fea0003800000 */
[----:B------:R-:W2:Y:S01]  /*72f0*/  LDCU.64 UR8, c[0x4][0x70] ;  /* 0x01000e00ff0877ac */ /* 0x000ea20008000a00 */
[----:B------:R-:W-:Y:S01]  /*7300*/  MOV R3, 0x0 ;  /* 0x0000000000037802 */ /* 0x000fe20000000f00 */
[----:B------:R-:W-:Y:S02]  /*7310*/  HFMA2 R12, -RZ, RZ, 0, 5.9604644775390625e-08 ;  /* 0x00000001ff0c7431 */ /* 0x000fe400000001ff */
[----:B------:R-:W-:Y:S02]  /*7320*/  IMAD.MOV.U32 R8, RZ, RZ, 0x192 ;  /* 0x00000192ff087424 */ /* 0x000fe400078e00ff */
[----:B------:R-:W-:Y:S01]  /*7330*/  IMAD.MOV.U32 R13, RZ, RZ, RZ ;  /* 0x000000ffff0d7224 */ /* 0x000fe200078e00ff */
[----:B------:R-:W5:Y:S01]  /*7340*/  LDCU.64 UR6, c[0x4][0x78] ;  /* 0x01000f00ff0677ac */ /* 0x000f620008000a00 */
[----:B------:R-:W1:Y:S01]  /*7350*/  LDC.64 R2, c[0x4][R3] ;  /* 0x0100000003027b82 */ /* 0x000e620000000a00 */
[----:B------:R-:W3:Y:S01]  /*7360*/  LDCU.64 UR4, c[0x4][0x10] ;  /* 0x01000200ff0477ac */ /* 0x000ee20008000a00 */
[----:B--2---:R-:W-:Y:S01]  /*7370*/  MOV R5, UR9 ;  /* 0x0000000900057c02 */ /* 0x004fe20008000f00 */
[----:B------:R-:W-:Y:S01]  /*7380*/  IMAD.U32 R4, RZ, RZ, UR8 ;  /* 0x00000008ff047e24 */ /* 0x000fe2000f8e00ff */
[----:B-----5:R-:W-:Y:S01]  /*7390*/  MOV R7, UR7 ;  /* 0x0000000700077c02 */ /* 0x020fe20008000f00 */
[----:B------:R-:W-:Y:S01]  /*73a0*/  IMAD.U32 R6, RZ, RZ, UR6 ;  /* 0x00000006ff067e24 */ /* 0x000fe2000f8e00ff */
[----:B---3--:R-:W-:Y:S01]  /*73b0*/  MOV R11, UR5 ;  /* 0x00000005000b7c02 */ /* 0x008fe20008000f00 */
[----:B------:R-:W-:Y:S02]  /*73c0*/  IMAD.U32 R10, RZ, RZ, UR4 ;  /* 0x00000004ff0a7e24 */ /* 0x000fe4000f8e00ff */
[----:B------:R-:W-:Y:S07]  /*73d0*/  LEPC R20, `(.L_x_116) ;  /* 0x000000001014794e */ /* 0x000fee0000000000 */
[----:B-1--4-:R-:W-:Y:S05]  /*73e0*/  CALL.ABS.NOINC R2 ;  /* 0x0000000002007343 */ /* 0x012fea0003c00000 */
.L_x_116:
[----:B----4-:R-:W-:Y:S01]  /*73f0*/  LOP3.LUT R20, R44, 0xffffe000, RZ, 0xc0, !PT ;  /* 0xffffe0002c147812 */ /* 0x010fe200078ec0ff */
[----:B------:R-:W-:Y:S05]  /*7400*/  WARPSYNC.ALL ;  /* 0x0000000000007948 */ /* 0x000fea0003800000 */
[----:B------:R-:W-:Y:S01]  /*7410*/  R2UR UR4, R25 ;  /* 0x00000000190472ca */ /* 0x000fe200000e0000 */
[----:B------:R-:W-:Y:S01]  /*7420*/  BSSY.RECONVERGENT B0, `(.L_x_117) ;  /* 0x000005a000007945 */ /* 0x000fe20003800200 */
[----:B------:R-:W-:Y:S11]  /*7430*/  ISETP.NE.AND P0, PT, R57, RZ, PT ;  /* 0x000000ff3900720c */ /* 0x000ff60003f05270 */
[----:B------:R-:W1:Y:S02]  /*7440*/  LDTM.x16 R4, tmem[UR4] ;  /* 0x00000004000479ee */ /* 0x000e640008240000 */
[C---:B-1----:R-:W-:Y:S01]  /*7450*/  FMUL R0, R24.reuse, R4 ;  /* 0x0000000418007220 */ /* 0x042fe20000400000 */
[C---:B------:R-:W-:Y:S01]  /*7460*/  FMUL R2, R24.reuse, R5 ;  /* 0x0000000518027220 */ /* 0x040fe20000400000 */
[C---:B------:R-:W-:Y:S01]  /*7470*/  FMUL R4, R24.reuse, R8 ;  /* 0x0000000818047220 */ /* 0x040fe20000400000 */
[C---:B------:R-:W-:Y:S01]  /*7480*/  FMUL R5, R24.reuse, R9 ;  /* 0x0000000918057220 */ /* 0x040fe20000400000 */
[C---:B------:R-:W-:Y:S01]  /*7490*/  FMUL R8, R24.reuse, R12 ;  /* 0x0000000c18087220 */ /* 0x040fe20000400000 */
[C---:B------:R-:W-:Y:S01]  /*74a0*/  FMUL R9, R24.reuse, R13 ;  /* 0x0000000d18097220 */ /* 0x040fe20000400000 */
[C---:B------:R-:W-:Y:S01]  /*74b0*/  FMUL R12, R24.reuse, R16 ;  /* 0x00000010180c7220 */ /* 0x040fe20000400000 */
[----:B------:R-:W-:Y:S01]  /*74c0*/  LOP3.LUT R16, R45, 0xffffe000, RZ, 0xc0, !PT ;  /* 0xffffe0002d107812 */ /* 0x000fe200078ec0ff */
[----:B------:R-:W-:Y:S01]  /*74d0*/  FMUL R13, R24, R17 ;  /* 0x00000011180d7220 */ /* 0x000fe20000400000 */
[----:B------:R-:W-:Y:S01]  /*74e0*/  LOP3.LUT R17, R46, 0xffffe000, RZ, 0xc0, !PT ;  /* 0xffffe0002e117812 */ /* 0x000fe200078ec0ff */
[----:B------:R-:W-:Y:S01]  /*74f0*/  FFMA R28, R27, R20, R0 ;  /* 0x000000141b1c7223 */ /* 0x000fe20000000000 */
[----:B------:R-:W-:Y:S01]  /*7500*/  LOP3.LUT R0, R47, 0xffffe000, RZ, 0xc0, !PT ;  /* 0xffffe0002f007812 */ /* 0x000fe200078ec0ff */
[C---:B------:R-:W-:Y:S01]  /*7510*/  FMUL R3, R24.reuse, R6 ;  /* 0x0000000618037220 */ /* 0x040fe20000400000 */
[C---:B------:R-:W-:Y:S01]  /*7520*/  FMUL R6, R24.reuse, R10 ;  /* 0x0000000a18067220 */ /* 0x040fe20000400000 */
[C---:B------:R-:W-:Y:S01]  /*7530*/  FMUL R7, R24.reuse, R7 ;  /* 0x0000000718077220 */ /* 0x040fe20000400000 */
[----:B------:R-:W-:Y:S01]  /*7540*/  F2FP.TF32.F32.PACK_B R28, R28 ;  /* 0x0000001cff1c723e */ /* 0x000fe200024050ff */
[C---:B------:R-:W-:Y:S01]  /*7550*/  FMUL R10, R24.reuse, R14 ;  /* 0x0000000e180a7220 */ /* 0x040fe20000400000 */
[----:B------:R-:W-:Y:S01]  /*7560*/  FMUL R14, R24, R18 ;  /* 0x00000012180e7220 */ /* 0x000fe20000400000 */
[----:B------:R-:W-:Y:S01]  /*7570*/  LOP3.LUT R18, R40, 0xffffe000, RZ, 0xc0, !PT ;  /* 0xffffe00028127812 */ /* 0x000fe200078ec0ff */
[----:B------:R-:W-:Y:S01]  /*7580*/  FFMA R29, R27, R16, R2 ;  /* 0x000000101b1d7223 */ /* 0x000fe20000000002 */
[----:B------:R-:W-:Y:S01]  /*7590*/  LOP3.LUT R2, R41, 0xffffe000, RZ, 0xc0, !PT ;  /* 0xffffe00029027812 */ /* 0x000fe200078ec0ff */
[----:B------:R-:W-:Y:S01]  /*75a0*/  FFMA R30, R27, R17, R3 ;  /* 0x000000111b1e7223 */ /* 0x000fe20000000003 */
[----:B------:R-:W-:Y:S01]  /*75b0*/  LOP3.LUT R3, R43, 0xffffe000, RZ, 0xc0, !PT ;  /* 0xffffe0002b037812 */ /* 0x000fe200078ec0ff */
[C---:B------:R-:W-:Y:S01]  /*75c0*/  FFMA R31, R27.reuse, R0, R7 ;  /* 0x000000001b1f7223 */ /* 0x040fe20000000007 */
[----:B------:R-:W-:Y:S01]  /*75d0*/  LOP3.LUT R0, R42, 0xffffe000, RZ, 0xc0, !PT ;  /* 0xffffe0002a007812 */ /* 0x000fe200078ec0ff */
[C---:B------:R-:W-:Y:S01]  /*75e0*/  FFMA R4, R27.reuse, R18, R4 ;  /* 0x000000121b047223 */ /* 0x040fe20000000004 */
[----:B------:R-:W-:Y:S01]  /*75f0*/  F2FP.TF32.F32.PACK_B R29, R29 ;  /* 0x0000001dff1d723e */ /* 0x000fe200024050ff */
[C---:B------:R-:W-:Y:S01]  /*7600*/  FFMA R5, R27.reuse, R2, R5 ;  /* 0x000000021b057223 */ /* 0x040fe20000000005 */
[----:B------:R-:W-:Y:S01]  /*7610*/  FMUL R11, R24, R11 ;  /* 0x0000000b180b7220 */ /* 0x000fe20000400000 */
[----:B------:R-:W-:Y:S01]  /*7620*/  F2FP.TF32.F32.PACK_B R30, R30 ;  /* 0x0000001eff1e723e */ /* 0x000fe200024050ff */
[C---:B------:R-:W-:Y:S01]  /*7630*/  FFMA R6, R27.reuse, R0, R6 ;  /* 0x000000001b067223 */ /* 0x040fe20000000006 */
[----:B------:R-:W-:Y:S01]  /*7640*/  F2FP.TF32.F32.PACK_B R31, R31 ;  /* 0x0000001fff1f723e */ /* 0x000fe200024050ff */
[----:B------:R-:W-:Y:S01]  /*7650*/  FFMA R7, R27, R3, R11 ;  /* 0x000000031b077223 */ /* 0x000fe2000000000b */
[----:B------:R-:W-:Y:S01]  /*7660*/  LOP3.LUT R2, R32, 0xffffe000, RZ, 0xc0, !PT ;  /* 0xffffe00020027812 */ /* 0x000fe200078ec0ff */
[----:B------:R-:W-:Y:S01]  /*7670*/  FMUL R15, R24, R15 ;  /* 0x0000000f180f7220 */ /* 0x000fe20000400000 */
[----:B------:R-:W-:Y:S01]  /*7680*/  LOP3.LUT R16, R33, 0xffffe000, RZ, 0xc0, !PT ;  /* 0xffffe00021107812 */ /* 0x000fe200078ec0ff */
[----:B------:R1:W-:Y:S01]  /*7690*/  STS.128 [R55], R28 ;  /* 0x0000001c37007388 */ /* 0x0003e20000000c00 */
[----:B------:R-:W-:Y:S01]  /*76a0*/  LOP3.LUT R0, R34, 0xffffe000, RZ, 0xc0, !PT ;  /* 0xffffe00022007812 */ /* 0x000fe200078ec0ff */
[----:B------:R-:W-:Y:S01]  /*76b0*/  FFMA R8, R27, R2, R8 ;  /* 0x000000021b087223 */ /* 0x000fe20000000008 */
[----:B------:R-:W-:Y:S01]  /*76c0*/  LOP3.LUT R2, R35, 0xffffe000, RZ, 0xc0, !PT ;  /* 0xffffe00023027812 */ /* 0x000fe200078ec0ff */
[C---:B------:R-:W-:Y:S01]  /*76d0*/  FFMA R9, R27.reuse, R16, R9 ;  /* 0x000000101b097223 */ /* 0x040fe20000000009 */
[----:B------:R-:W-:Y:S01]  /*76e0*/  F2FP.TF32.F32.PACK_B R4, R4 ;  /* 0x00000004ff04723e */ /* 0x000fe200024050ff */
[C---:B------:R-:W-:Y:S01]  /*76f0*/  FFMA R10, R27.reuse, R0, R10 ;  /* 0x000000001b0a7223 */ /* 0x040fe2000000000a */
[----:B------:R-:W-:Y:S01]  /*7700*/  F2FP.TF32.F32.PACK_B R5, R5 ;  /* 0x00000005ff05723e */ /* 0x000fe200024050ff */
[----:B------:R-:W-:Y:S01]  /*7710*/  FFMA R11, R27, R2, R15 ;  /* 0x000000021b0b7223 */ /* 0x000fe2000000000f */
[----:B------:R-:W-:Y:S01]  /*7720*/  F2FP.TF32.F32.PACK_B R6, R6 ;  /* 0x00000006ff06723e */ /* 0x000fe200024050ff */
[----:B------:R-:W-:Y:S01]  /*7730*/  FMUL R19, R24, R19 ;  /* 0x0000001318137220 */ /* 0x000fe20000400000 */
[----:B------:R-:W-:Y:S02]  /*7740*/  F2FP.TF32.F32.PACK_B R7, R7 ;  /* 0x00000007ff07723e */ /* 0x000fe400024050ff */
[----:B------:R-:W-:Y:S02]  /*7750*/  LOP3.LUT R3, R36, 0xffffe000, RZ, 0xc0, !PT ;  /* 0xffffe00024037812 */ /* 0x000fe400078ec0ff */
[----:B------:R-:W-:Y:S01]  /*7760*/  LOP3.LUT R0, R37, 0xffffe000, RZ, 0xc0, !PT ;  /* 0xffffe00025007812 */ /* 0x000fe200078ec0ff */
[----:B------:R1:W-:Y:S01]  /*7770*/  STS.128 [R70+0x10], R4 ;  /* 0x0000100446007388 */ /* 0x0003e20000000c00 */
        /* <DEDUP_REMOVED lines=8> */
[----:B------:R-:W-:Y:S02]  /*7800*/  F2FP.TF32.F32.PACK_B R10, R10 ;  /* 0x0000000aff0a723e */ /* 0x000fe400024050ff */
[----:B------:R-:W-:Y:S02]  /*7810*/  F2FP.TF32.F32.PACK_B R11, R11 ;  /* 0x0000000bff0b723e */ /* 0x000fe400024050ff */
[----:B------:R-:W-:Y:S02]  /*7820*/  F2FP.TF32.F32.PACK_B R12, R12 ;  /* 0x0000000cff0c723e */ /* 0x000fe400024050ff */
[----:B------:R-:W-:Y:S01]  /*7830*/  F2FP.TF32.F32.PACK_B R13, R13 ;  /* 0x0000000dff0d723e */ /* 0x000fe200024050ff */
[----:B------:R1:W-:Y:S01]  /*7840*/  STS.128 [R69+0x20], R8 ;  /* 0x0000200845007388 */ /* 0x0003e20000000c00 */
[----:B------:R-:W-:Y:S02]  /*7850*/  F2FP.TF32.F32.PACK_B R14, R14 ;  /* 0x0000000eff0e723e */ /* 0x000fe400024050ff */
[----:B------:R-:W-:Y:S05]  /*7860*/  F2FP.TF32.F32.PACK_B R15, R15 ;  /* 0x0000000fff0f723e */ /* 0x000fea00024050ff */
[----:B------:R1:W-:Y:S01]  /*7870*/  STS.128 [R78+0x30], R12 ;  /* 0x0000300c4e007388 */ /* 0x0003e20000000c00 */
[----:B------:R-:W-:Y:S01]  /*7880*/  @!PT LDS RZ, [RZ] ;  /* 0x00000000fffff984 */ /* 0x000fe20000000800 */
[----:B------:R-:W-:Y:S01]  /*7890*/  @!PT LDS RZ, [RZ] ;  /* 0x00000000fffff984 */ /* 0x000fe20000000800 */
[----:B------:R-:W-:Y:S01]  /*78a0*/  @!PT LDS RZ, [RZ] ;  /* 0x00000000fffff984 */ /* 0x000fe20000000800 */
[----:B------:R-:W-:Y:S01]  /*78b0*/  @!PT LDS RZ, [RZ] ;  /* 0x00000000fffff984 */ /* 0x000fe20000000800 */
[----:B------:R2:W-:Y:S07]  /*78c0*/  MEMBAR.ALL.CTA ;  /* 0x0000000000007992 */ /* 0x0005ee0000008000 */
[----:B--2---:R-:W2:Y:S02]  /*78d0*/  FENCE.VIEW.ASYNC.S ;  /* 0x00000000000073c6 */ /* 0x004ea40000000000 */
[----:B--2---:R-:W-:Y:S06]  /*78e0*/  BAR.SYNC.DEFER_BLOCKING 0x1, 0x80 ;  /* 0x0042000000007b1d */ /* 0x004fec0000010000 */
[----:B------:R-:W-:Y:S05]  /*78f0*/  @P0 BRA `(.L_x_118) ;  /* 0x0000000000300947 */ /* 0x000fea0003800000 */
[----:B------:R-:W-:Y:S01]  /*7900*/  UIADD3 UR4, UPT, UPT, UR49, 0x200, URZ ;  /* 0x0000020031047890 */ /* 0x000fe2000fffe0ff */
[----:B------:R-:W-:Y:S02]  /*7910*/  R2UR UR42, R74 ;  /* 0x000000004a2a72ca */ /* 0x000fe400000e0000 */
[----:B------:R-:W-:Y:S02]  /*7920*/  R2UR UR43, R72 ;  /* 0x00000000482b72ca */ /* 0x000fe400000e0000 */
[----:B------:R-:W-:Y:S01]  /*7930*/  R2UR UR44, R73 ;  /* 0x00000000492c72ca */ /* 0x000fe200000e0000 */
[----:B------:R-:W-:Y:S01]  /*7940*/  IMAD.U32 R52, RZ, RZ, UR4 ;  /* 0x00000004ff347e24 */ /* 0x000fe2000f8e00ff */
[----:B------:R-:W-:Y:S04]  /*7950*/  UIADD3 UR4, UP0, UPT, UR54, 0x680, URZ ;  /* 0x0000068036047890 */ /* 0x000fe8000ff1e0ff */
[----:B------:R-:W-:Y:S01]  /*7960*/  R2UR UR40, R52 ;  /* 0x00000000342872ca */ /* 0x000fe200000e0000 */
[----:B------:R-:W-:Y:S11]  /*7970*/  UIADD3.X UR5, UPT, UPT, URZ, UR55, URZ, UP0, !UPT ;  /* 0x00000037ff057290 */ /* 0x000ff600087fe4ff */
[----:B------:R-:W-:Y:S01]  /*7980*/  @!UPT UIADD3 URZ, UPT, UPT, URZ, URZ, URZ ;  /* 0x000000fffffff290 */ /* 0x000fe2000fffe0ff */
[----:B------:R2:W-:Y:S01]  /*7990*/  UTMASTG.4D.IM2COL [UR40], [UR4] ;  /* 0x00000028040073b5 */ /* 0x0005e20008058000 */
[----:B------:R0:W-:Y:S01]  /*79a0*/  UTMACMDFLUSH ;  /* 0x00000000000079b7 */ /* 0x0001e20000000000 */
[----:B--2---:R-:W-:Y:S04]  /*79b0*/  DEPBAR.LE SB0, 0x1 ;  /* 0x000080400000791a */ /* 0x004fe80000000000 */
.L_x_118:
[----:B------:R-:W-:Y:S05]  /*79c0*/  BSYNC.RECONVERGENT B0 ;  /* 0x0000000000007941 */ /* 0x000fea0003800200 */
.L_x_117:
[----:B------:R-:W-:Y:S01]  /*79d0*/  BAR.SYNC.DEFER_BLOCKING 0x1, 0x80 ;  /* 0x0042000000007b1d */ /* 0x000fe20000010000 */
[----:B------:R-:W-:Y:S01]  /*79e0*/  ISETP.NE.AND P1, PT, R77, RZ, PT ;  /* 0x000000ff4d00720c */ /* 0x000fe20003f25270 */
[----:B------:R-:W-:Y:S01]  /*79f0*/  UISETP.NE.AND UP0, UPT, UR53, URZ, UPT ;  /* 0x000000ff3500728c */ /* 0x000fe2000bf05270 */
[----:B------:R-:W-:Y:S11]  /*7a00*/  LEA R2, R80, UR49, 0x3 ;  /* 0x0000003150027c11 */ /* 0x000ff6000f8e18ff */
[----:B-1----:R-:W-:Y:S01]  /*7a10*/  @P1 SHF.L.U32 R4, RZ, 0x1f, RZ ;  /* 0x0000001fff041819 */ /* 0x002fe200000006ff */
[----:B------:R-:W-:Y:S06]  /*7a20*/  BRA.U !UP0, `(.L_x_119) ;  /* 0x0000000108247547 */ /* 0x000fec000b800000 */
[----:B------:R-:W1:Y:S01]  /*7a30*/  S2R R0, SR_CgaCtaId ;  /* 0x0000000000007919 */ /* 0x000e620000008800 */
[----:B------:R-:W-:Y:S01]  /*7a40*/  IMAD.U32 R3, RZ, RZ, UR50 ;  /* 0x00000032ff037e24 */ /* 0x000fe2000f8e00ff */
[----:B------:R-:W-:Y:S04]  /*7a50*/  UIADD3 UR4, UPT, UPT, UR50, 0x1, URZ ;  /* 0x0000000132047890 */ /* 0x000fe8000fffe0ff */
[----:B------:R-:W-:Y:S01]  /*7a60*/  @P1 LEA R3, R3, UR49, 0x3 ;  /* 0x0000003103031c11 */ /* 0x000fe2000f8e18ff */
[----:B------:R-:W-:Y:S04]  /*7a70*/  UISETP.NE.AND UP0, UPT, UR4, 0x4, UPT ;  /* 0x000000040400788c */ /* 0x000fe8000bf05270 */
[----:B------:R-:W-:Y:S01]  /*7a80*/  @P1 VIADD R3, R3, 0xa0 ;  /* 0x000000a003031836 */ /* 0x000fe20000000000 */
[----:B------:R-:W-:Y:S04]  /*7a90*/  USEL UR50, UR4, URZ, UP0 ;  /* 0x000000ff04327287 */ /* 0x000fe80008000000 */
[----:B-1----:R-:W-:Y:S04]  /*7aa0*/  @P1 PRMT R0, R0, 0x654, R3 ;  /* 0x0000065400001816 */ /* 0x002fe80000000003 */
[----:B------:R1:W-:Y:S04]  /*7ab0*/  @P1 SYNCS.ARRIVE.TRANS64.RED.A1T0 RZ, [R0+URZ], RZ ;  /* 0x000000ff00ff19a7 */ /* 0x0003e800081004ff */
.L_x_119:
[----:B------:R-:W2:Y:S01]  /*7ac0*/  @P1 SYNCS.PHASECHK.TRANS64.TRYWAIT P0, [R2+URZ+0x80], R4 ;  /* 0x00008004020015a7 */ /* 0x000ea200080011ff */
[----:B------:R-:W-:Y:S01]  /*7ad0*/  BSSY B1, `(.L_x_120) ;  /* 0x0000016000017945 */ /* 0x000fe20003800000 */
[----:B--2---:R-:W-:Y:S03]  /*7ae0*/  @P1 SEL R81, RZ, 0x1, !P0 ;  /* 0x00000001ff511807 */ /* 0x004fe60004000000 */
[----:B------:R-:W-:Y:S05]  /*7af0*/  @!P1 BRA `(.L_x_121) ;  /* 0x00000000004c9947 */ /* 0x000fea0003800000 */
[----:B------:R-:W-:Y:S01]  /*7b00*/  ISETP.NE.AND P0, PT, R81, RZ, PT ;  /* 0x000000ff5100720c */ /* 0x000fe20003f05270 */
[----:B------:R-:W-:Y:S01]  /*7b10*/  BSSY B0, `(.L_x_122) ;  /* 0x000000b000007945 */ /* 0x000fe20003800000 */
[----:B------:R-:W-:Y:S11]  /*7b20*/  ISETP.NE.AND P1, PT, R82, RZ, PT ;  /* 0x000000ff5200720c */ /* 0x000ff60003f25270 */
[----:B------:R-:W-:Y:S02]  /*7b30*/  @!UPT UIADD3 URZ, UPT, UPT, URZ, URZ, URZ ;  /* 0x000000fffffff290 */ /* 0x000fe4000fffe0ff */
[C---:B------:R-:W-:Y:S01]  /*7b40*/  @P1 IMAD R6, R80.reuse, 0x2000, R55 ;  /* 0x0000200050061824 */ /* 0x040fe200078e0237 */
[C---:B------:R-:W-:Y:S01]  /*7b50*/  @P1 LEA R4, R80.reuse, R69, 0xd ;  /* 0x0000004550041211 */ /* 0x040fe200078e68ff */
[C---:B------:R-:W-:Y:S02]  /*7b60*/  @P1 IMAD R5, R80.reuse, 0x2000, R70 ;  /* 0x0000200050051824 */ /* 0x040fe400078e0246 */
[----:B------:R-:W-:Y:S01]  /*7b70*/  @P1 IMAD R3, R80, 0x2000, R78 ;  /* 0x0000200050031824 */ /* 0x000fe200078e024e */
[----:B------:R-:W-:Y:S06]  /*7b80*/  @P0 BRA `(.L_x_123) ;  /* 0x00000000000c0947 */ /* 0x000fec0003800000 */
[----:B-1----:R-:W-:Y:S04]  /*7b90*/  SHF.L.U32 R0, RZ, 0x1f, RZ ;  /* 0x0000001fff007819 */ /* 0x002fe800000006ff */
[----:B------:R-:W1:Y:S02]  /*7ba0*/  SYNCS.PHASECHK.TRANS64.TRYWAIT P0, [R2+URZ+0x80], R0 ;  /* 0x00008000020075a7 */ /* 0x000e6400080011ff */
[----:B-1----:R-:W-:Y:S05]  /*7bb0*/  @!P0 BRA `(.L_x_124) ;  /* 0x00000050008c8947 */ /* 0x002fea0003800000 */
.L_x_123:
[----:B------:R-:W-:Y:S05]  /*7bc0*/  BSYNC B0 ;  /* 0x0000000000007941 */ /* 0x000fea0003800000 */
.L_x_122:
[----:B------:R-:W-:Y:S02]  /*7bd0*/  ISETP.NE.AND P0, PT, R82, RZ, PT ;  /* 0x000000ff5200720c */ /* 0x000fe40003f05270 */
[----:B------:R-:W-:Y:S11]  /*7be0*/  IADD3 R80, PT, PT, R80, 0x1, RZ ;  /* 0x0000000150507810 */ /* 0x000ff60007ffe0ff */
[----:B------:R2:W4:Y:S04]  /*7bf0*/  @P0 LDS.128 R44, [R6] ;  /* 0x00000000062c0984 */ /* 0x0005280000000c00 */
[----:B------:R2:W1:Y:S04]  /*7c00*/  @P0 LDS.128 R40, [R5+0x10] ;  /* 0x0000100005280984 */ /* 0x0004680000000c00 */
[----:B------:R2:W1:Y:S04]  /*7c10*/  @P0 LDS.128 R32, [R4+0x20] ;  /* 0x0000200004200984 */ /* 0x0004680000000c00 */
[----:B------:R2:W1:Y:S02]  /*7c20*/  @P0 LDS.128 R36, [R3+0x30] ;  /* 0x0000300003240984 */ /* 0x0004640000000c00 */
.L_x_121:
[----:B------:R-:W-:Y:S05]  /*7c30*/  BSYNC B1 ;  /* 0x0000000000017941 */ /* 0x000fea0003800000 */
.L_x_120:
[----:B-1----:R-:W-:Y:S05]  /*7c40*/  VIADD R0, R25, 0x10 ;  /* 0x0000001019007836 */ /* 0x002fea0000000000 */
[----:B------:R-:W-:Y:S04]  /*7c50*/  SHF.R.U32.HI R0, RZ, 0x15, R0 ;  /* 0x00000015ff007819 */ /* 0x000fe80000011600 */
[----:B------:R-:W-:Y:S11]  /*7c60*/  LOP3.LUT P0, RZ, R0, 0x3, R59, 0x48, !PT ;  /* 0x0000000300ff7812 */ /* 0x000ff6000780483b */
[----:B------:R-:W-:Y:S02]  /*7c70*/  @!UPT UIADD3 URZ, UPT, UPT, URZ, URZ, URZ ;  /* 0x000000fffffff290 */ /* 0x000fe4000fffe0ff */
[----:B------:R-:W-:Y:S05]  /*7c80*/  @!P0 BRA `(.L_x_125) ;  /* 0x0000000000408947 */ /* 0x000fea0003800000 */
[----:B------:R-:W1:Y:S01]  /*7c90*/  LDCU.64 UR8, c[0x4][0x70] ;  /* 0x01000e00ff0877ac */ /* 0x000e620008000a00 */
[----:B--2---:R-:W-:Y:S01]  /*7ca0*/  MOV R3, 0x0 ;  /* 0x0000000000037802 */ /* 0x004fe20000000f00 */
[----:B------:R-:W-:Y:S02]  /*7cb0*/  HFMA2 R12, -RZ, RZ, 0, 5.9604644775390625e-08 ;  /* 0x00000001ff0c7431 */ /* 0x000fe400000001ff */
[----:B------:R-:W-:Y:S02]  /*7cc0*/  IMAD.MOV.U32 R8, RZ, RZ, 0x192 ;  /* 0x00000192ff087424 */ /* 0x000fe400078e00ff */
[----:B------:R-:W-:Y:S01]  /*7cd0*/  IMAD.MOV.U32 R13, RZ, RZ, RZ ;  /* 0x000000ffff0d7224 */ /* 0x000fe200078e00ff */
[----:B------:R-:W2:Y:S01]  /*7ce0*/  LDCU.64 UR6, c[0x4][0x78] ;  /* 0x01000f00ff0677ac */ /* 0x000ea20008000a00 */
[----:B------:R-:W3:Y:S01]  /*7cf0*/  LDC.64 R2, c[0x4][R3] ;  /* 0x0100000003027b82 */ /* 0x000ee20000000a00 */
[----:B------:R-:W5:Y:S01]  /*7d00*/  LDCU.64 UR4, c[0x4][0x10] ;  /* 0x01000200ff0477ac */ /* 0x000f620008000a00 */
[----:B-1----:R-:W-:Y:S01]  /*7d10*/  MOV R5, UR9 ;  /* 0x0000000900057c02 */ /* 0x002fe20008000f00 */
[----:B------:R-:W-:Y:S01]  /*7d20*/  IMAD.U32 R4, RZ, RZ, UR8 ;  /* 0x00000008ff047e24 */ /* 0x000fe2000f8e00ff */
[----:B--2---:R-:W-:Y:S01]  /*7d30*/  MOV R7, UR7 ;  /* 0x0000000700077c02 */ /* 0x004fe20008000f00 */
[----:B------:R-:W-:Y:S01]  /*7d40*/  IMAD.U32 R6, RZ, RZ, UR6 ;  /* 0x00000006ff067e24 */ /* 0x000fe2000f8e00ff */
[----:B-----5:R-:W-:Y:S01]  /*7d50*/  MOV R11, UR5 ;  /* 0x00000005000b7c02 */ /* 0x020fe20008000f00 */
[----:B------:R-:W-:Y:S02]  /*7d60*/  IMAD.U32 R10, RZ, RZ, UR4 ;  /* 0x00000004ff0a7e24 */ /* 0x000fe4000f8e00ff */
[----:B------:R-:W-:Y:S07]  /*7d70*/  LEPC R20, `(.L_x_125) ;  /* 0x000000001014794e */ /* 0x000fee0000000000 */
[----:B---34-:R-:W-:Y:S05]  /*7d80*/  CALL.ABS.NOINC R2 ;  /* 0x0000000002007343 */ /* 0x018fea0003c00000 */
.L_x_125:
[----:B--2-4-:R-:W-:Y:S01]  /*7d90*/  LOP3.LUT R3, R44, 0xffffe000, RZ, 0xc0, !PT ;  /* 0xffffe0002c037812 */ /* 0x014fe200078ec0ff */
[----:B------:R-:W-:Y:S05]  /*7da0*/  WARPSYNC.ALL ;  /* 0x0000000000007948 */ /* 0x000fea0003800000 */
[----:B------:R-:W-:Y:S01]  /*7db0*/  R2UR UR4, R25 ;  /* 0x00000000190472ca */ /* 0x000fe200000e0000 */
[----:B------:R-:W1:Y:S01]  /*7dc0*/  S2R R83, SR_CgaCtaId ;  /* 0x0000000000537919 */ /* 0x000e620000008800 */
[----:B------:R-:W-:Y:S01]  /*7dd0*/  LOP3.LUT R20, R40, 0xffffe000, RZ, 0xc0, !PT ;  /* 0xffffe00028147812 */ /* 0x000fe200078ec0ff */
[----:B------:R-:W-:Y:S01]  /*7de0*/  BSSY.RECONVERGENT B0, `(.L_x_126) ;  /* 0x000005e000007945 */ /* 0x000fe20003800200 */
[----:B------:R-:W-:Y:S02]  /*7df0*/  ISETP.NE.AND P6, PT, R77, RZ, PT ;  /* 0x000000ff4d00720c */ /* 0x000fe40003fc5270 */
[----:B------:R-:W-:Y:S07]  /*7e00*/  ISETP.NE.AND P0, PT, R57, RZ, PT ;  /* 0x000000ff3900720c */ /* 0x000fee0003f05270 */
[----:B------:R-:W2:Y:S02]  /*7e10*/  LDTM.x16 R4, tmem[UR4+0x10] ;  /* 0x00001004000479ee */ /* 0x000ea40008240000 */
[C---:B--2---:R-:W-:Y:S01]  /*7e20*/  FMUL R0, R24.reuse, R4 ;  /* 0x0000000418007220 */ /* 0x044fe20000400000 */
[----:B------:R-:W-:Y:S01]  /*7e30*/  LOP3.LUT R4, R45, 0xffffe000, RZ, 0xc0, !PT ;  /* 0xffffe0002d047812 */ /* 0x000fe200078ec0ff */
[C---:B------:R-:W-:Y:S01]  /*7e40*/  FMUL R2, R24.reuse, R5 ;  /* 0x0000000518027220 */ /* 0x040fe20000400000 */
[----:B------:R-:W-:Y:S01]  /*7e50*/  FMUL R5, R24, R12 ;  /* 0x0000000c18057220 */ /* 0x000fe20000400000 */
[C---:B------:R-:W-:Y:S01]  /*7e60*/  FFMA R28, R27.reuse, R3, R0 ;  /* 0x000000031b1c7223 */ /* 0x040fe20000000000 */
[----:B------:R-:W-:Y:S01]  /*7e70*/  LOP3.LUT R3, R46, 0xffffe000, RZ, 0xc0, !PT ;  /* 0xffffe0002e037812 */ /* 0x000fe200078ec0ff */
[----:B------:R-:W-:Y:S01]  /*7e80*/  FFMA R29, R27, R4, R2 ;  /* 0x000000041b1d7223 */ /* 0x000fe20000000002 */
[----:B------:R-:W-:Y:S01]  /*7e90*/  LOP3.LUT R4, R47, 0xffffe000, RZ, 0xc0, !PT ;  /* 0xffffe0002f047812 */ /* 0x000fe200078ec0ff */
[C---:B------:R-:W-:Y:S01]  /*7ea0*/  FMUL R0, R24.reuse, R6 ;  /* 0x0000000618007220 */ /* 0x040fe20000400000 */
[----:B------:R-:W-:Y:S01]  /*7eb0*/  F2FP.TF32.F32.PACK_B R28, R28 ;  /* 0x0000001cff1c723e */ /* 0x000fe200024050ff */
[C---:B------:R-:W-:Y:S01]  /*7ec0*/  FMUL R2, R24.reuse, R7 ;  /* 0x0000000718027220 */ /* 0x040fe20000400000 */
[----:B------:R-:W-:Y:S01]  /*7ed0*/  F2FP.TF32.F32.PACK_B R29, R29 ;  /* 0x0000001dff1d723e */ /* 0x000fe200024050ff */
[C---:B------:R-:W-:Y:S01]  /*7ee0*/  FFMA R30, R27.reuse, R3, R0 ;  /* 0x000000031b1e7223 */ /* 0x040fe20000000000 */
[C---:B------:R-:W-:Y:S01]  /*7ef0*/  FMUL R0, R24.reuse, R8 ;  /* 0x0000000818007220 */ /* 0x040fe20000400000 */
[----:B------:R-:W-:Y:S01]  /*7f00*/  FFMA R31, R27, R4, R2 ;  /* 0x000000041b1f7223 */ /* 0x000fe20000000002 */
[C---:B------:R-:W-:Y:S01]  /*7f10*/  FMUL R6, R24.reuse, R13 ;  /* 0x0000000d18067220 */ /* 0x040fe20000400000 */
[----:B------:R-:W-:Y:S01]  /*7f20*/  LOP3.LUT R13, R41, 0xffffe000, RZ, 0xc0, !PT ;  /* 0xffffe000290d7812 */ /* 0x000fe200078ec0ff */
[C---:B------:R-:W-:Y:S01]  /*7f30*/  FMUL R2, R24.reuse, R9 ;  /* 0x0000000918027220 */ /* 0x040fe20000400000 */
[----:B------:R-:W-:Y:S01]  /*7f40*/  F2FP.TF32.F32.PACK_B R30, R30 ;  /* 0x0000001eff1e723e */ /* 0x000fe200024050ff */
[----:B------:R-:W-:Y:S01]  /*7f50*/  FMUL R9, R24, R16 ;  /* 0x0000001018097220 */ /* 0x000fe20000400000 */
[----:B------:R-:W-:Y:S01]  /*7f60*/  F2FP.TF32.F32.PACK_B R31, R31 ;  /* 0x0000001fff1f723e */ /* 0x000fe200024050ff */
[----:B------:R-:W-:Y:S01]  /*7f70*/  FFMA R16, R27, R20, R0 ;  /* 0x000000141b107223 */ /* 0x000fe20000000000 */
[----:B------:R-:W-:Y:S01]  /*7f80*/  LOP3.LUT R0, R42, 0xffffe000, RZ, 0xc0, !PT ;  /* 0xffffe0002a007812 */ /* 0x000fe200078ec0ff */
[C---:B------:R-:W-:Y:S01]  /*7f90*/  FMUL R3, R24.reuse, R10 ;  /* 0x0000000a18037220 */ /* 0x040fe20000400000 */
[C---:B------:R-:W-:Y:S01]  /*7fa0*/  FMUL R7, R24.reuse, R14 ;  /* 0x0000000e18077220 */ /* 0x040fe20000400000 */
[----:B------:R-:W-:Y:S01]  /*7fb0*/  LOP3.LUT R14, R43, 0xffffe000, RZ, 0xc0, !PT ;  /* 0xffffe0002b0e7812 */ /* 0x000fe200078ec0ff */
[----:B------:R-:W-:Y:S01]  /*7fc0*/  FMUL R10, R24, R17 ;  /* 0x00000011180a7220 */ /* 0x000fe20000400000 */
[----:B------:R-:W-:Y:S01]  /*7fd0*/  F2FP.TF32.F32.PACK_B R16, R16 ;  /* 0x00000010ff10723e */ /* 0x000fe200024050ff */
[----:B------:R-:W-:Y:S01]  /*7fe0*/  FFMA R17, R27, R13, R2 ;  /* 0x0000000d1b117223 */ /* 0x000fe20000000002 */
[----:B------:R-:W-:Y:S01]  /*7ff0*/  LOP3.LUT R2, R32, 0xffffe000, RZ, 0xc0, !PT ;  /* 0xffffe00020027812 */ /* 0x000fe200078ec0ff */
[----:B------:R-:W-:Y:S01]  /*8000*/  STS.128 [R55+0x2000], R28 ;  /* 0x0020001c37007388 */ /* 0x000fe20000000c00 */
[----:B------:R-:W-:Y:S01]  /*8010*/  LOP3.LUT R13, R39, 0xffffe000, RZ, 0xc0, !PT ;  /* 0xffffe000270d7812 */ /* 0x000fe200078ec0ff */
[C---:B------:R-:W-:Y:S01]  /*8020*/  FMUL R4, R24.reuse, R11 ;  /* 0x0000000b18047220 */ /* 0x040fe20000400000 */
[----:B------:R-:W-:Y:S01]  /*8030*/  F2FP.TF32.F32.PACK_B R17, R17 ;  /* 0x00000011ff11723e */ /* 0x000fe200024050ff */
[C---:B------:R-:W-:Y:S01]  /*8040*/  FMUL R11, R24.reuse, R18 ;  /* 0x00000012180b7220 */ /* 0x040fe20000400000 */
[----:B------:R-:W-:Y:S01]  /*8050*/  FFMA R18, R27, R0, R3 ;  /* 0x000000001b127223 */ /* 0x000fe20000000003 */
[----:B------:R-:W-:Y:S01]  /*8060*/  LOP3.LUT R0, R33, 0xffffe000, RZ, 0xc0, !PT ;  /* 0xffffe00021007812 */ /* 0x000fe200078ec0ff */
[----:B------:R-:W-:Y:S01]  /*8070*/  FMUL R12, R24, R19 ;  /* 0x00000013180c7220 */ /* 0x000fe20000400000 */
[----:B------:R-:W-:Y:S01]  /*8080*/  LOP3.LUT R3, R34, 0xffffe000, RZ, 0xc0, !PT ;  /* 0xffffe00022037812 */ /* 0x000fe200078ec0ff */
[C---:B------:R-:W-:Y:S01]  /*8090*/  FFMA R19, R27.reuse, R14, R4 ;  /* 0x0000000e1b137223 */ /* 0x040fe20000000004 */
[----:B------:R-:W-:Y:S01]  /*80a0*/  FFMA R4, R27, R2, R5 ;  /* 0x000000021b047223 */ /* 0x000fe20000000005 */
[----:B------:R-:W-:Y:S01]  /*80b0*/  LOP3.LUT R2, R35, 0xffffe000, RZ, 0xc0, !PT ;  /* 0xffffe00023027812 */ /* 0x000fe200078ec0ff */
[----:B------:R-:W-:Y:S01]  /*80c0*/  FMUL R8, R24, R15 ;  /* 0x0000000f18087220 */ /* 0x000fe20000400000 */
[----:B------:R-:W-:Y:S01]  /*80d0*/  F2FP.TF32.F32.PACK_B R18, R18 ;  /* 0x00000012ff12723e */ /* 0x000fe200024050ff */
[C---:B------:R-:W-:Y:S01]  /*80e0*/  FFMA R5, R27.reuse, R0, R6 ;  /* 0x000000001b057223 */ /* 0x040fe20000000006 */
[----:B------:R-:W-:Y:S01]  /*80f0*/  F2FP.TF32.F32.PACK_B R19, R19 ;  /* 0x00000013ff13723e */ /* 0x000fe200024050ff */
[C---:B------:R-:W-:Y:S01]  /*8100*/  FFMA R6, R27.reuse, R3, R7 ;  /* 0x000000031b067223 */ /* 0x040fe20000000007 */
[----:B------:R-:W-:Y:S01]  /*8110*/  FFMA R7, R27, R2, R8 ;  /* 0x000000021b077223 */ /* 0x000fe20000000008 */
[----:B------:R-:W-:Y:S02]  /*8120*/  LOP3.LUT R0, R36, 0xffffe000, RZ, 0xc0, !PT ;  /* 0xffffe00024007812 */ /* 0x000fe400078ec0ff */
[----:B------:R-:W-:Y:S01]  /*8130*/  STS.128 [R70+0x2010], R16 ;  /* 0x0020101046007388 */ /* 0x000fe20000000c00 */
[----:B------:R-:W-:Y:S02]  /*8140*/  LOP3.LUT R2, R37, 0xffffe000, RZ, 0xc0, !PT ;  /* 0xffffe00025027812 */ /* 0x000fe400078ec0ff */
[----:B------:R-:W-:Y:S01]  /*8150*/  LOP3.LUT R3, R38, 0xffffe000, RZ, 0xc0, !PT ;  /* 0xffffe00026037812 */ /* 0x000fe200078ec0ff */
[C---:B------:R-:W-:Y:S01]  /*8160*/  FFMA R8, R27.reuse, R0, R9 ;  /* 0x000000001b087223 */ /* 0x040fe20000000009 */
[----:B------:R-:W-:Y:S01]  /*8170*/  F2FP.TF32.F32.PACK_B R4, R4 ;  /* 0x00000004ff04723e */ /* 0x000fe200024050ff */
[C---:B------:R-:W-:Y:S01]  /*8180*/  FFMA R9, R27.reuse, R2, R10 ;  /* 0x000000021b097223 */ /* 0x040fe2000000000a */
[----:B------:R-:W-:Y:S01]  /*8190*/  F2FP.TF32.F32.PACK_B R5, R5 ;  /* 0x00000005ff05723e */ /* 0x000fe200024050ff */
[C---:B------:R-:W-:Y:S01]  /*81a0*/  FFMA R10, R27.reuse, R3, R11 ;  /* 0x000000031b0a7223 */ /* 0x040fe2000000000b */
[----:B------:R-:W-:Y:S01]  /*81b0*/  F2FP.TF32.F32.PACK_B R6, R6 ;  /* 0x00000006ff06723e */ /* 0x000fe200024050ff */
[----:B------:R-:W-:Y:S01]  /*81c0*/  FFMA R11, R27, R13, R12 ;  /* 0x0000000d1b0b7223 */ /* 0x000fe2000000000c */
[----:B------:R-:W-:Y:S01]  /*81d0*/  F2FP.TF32.F32.PACK_B R7, R7 ;  /* 0x00000007ff07723e */ /* 0x000fe200024050ff */
[----:B------:R-:W-:Y:S01]  /*81e0*/  IMAD.U32 R0, RZ, RZ, UR50 ;  /* 0x00000032ff007e24 */ /* 0x000fe2000f8e00ff */
[----:B------:R-:W-:Y:S02]  /*81f0*/  F2FP.TF32.F32.PACK_B R8, R8 ;  /* 0x00000008ff08723e */ /* 0x000fe400024050ff */
[----:B------:R-:W-:Y:S01]  /*8200*/  F2FP.TF32.F32.PACK_B R9, R9 ;  /* 0x00000009ff09723e */ /* 0x000fe200024050ff */
[----:B------:R2:W-:Y:S01]  /*8210*/  STS.128 [R69+0x2020], R4 ;  /* 0x0020200445007388 */ /* 0x0005e20000000c00 */
[----:B------:R-:W-:Y:S02]  /*8220*/  F2FP.TF32.F32.PACK_B R10, R10 ;  /* 0x0000000aff0a723e */ /* 0x000fe400024050ff */
[----:B------:R-:W-:Y:S02]  /*8230*/  F2FP.TF32.F32.PACK_B R11, R11 ;  /* 0x0000000bff0b723e */ /* 0x000fe400024050ff */
[----:B------:R-:W-:Y:S02]  /*8240*/  @P6 LEA R0, R0, UR49, 0x3 ;  /* 0x0000003100006c11 */ /* 0x000fe4000f8e18ff */
[----:B------:R-:W-:Y:S01]  /*8250*/  @P6 SHF.L.U32 R2, RZ, 0x1f, RZ ;  /* 0x0000001fff026819 */ /* 0x000fe200000006ff */
[----:B------:R4:W-:Y:S02]  /*8260*/  STS.128 [R78+0x2030], R8 ;  /* 0x002030084e007388 */ /* 0x0009e40000000c00 */
[----:B------:R-:W-:Y:S05]  /*8270*/  @P6 VIADD R0, R0, 0xa0 ;  /* 0x000000a000006836 */ /* 0x000fea0000000000 */
[----:B-1----:R-:W-:Y:S01]  /*8280*/  @P6 PRMT R0, R83, 0x654, R0 ;  /* 0x0000065453006816 */ /* 0x002fe20000000000 */
[----:B------:R-:W-:Y:S01]  /*8290*/  @!PT LDS RZ, [RZ] ;  /* 0x00000000fffff984 */ /* 0x000fe20000000800 */
[----:B------:R-:W-:Y:S01]  /*82a0*/  @!PT LDS RZ, [RZ] ;  /* 0x00000000fffff984 */ /* 0x000fe20000000800 */
[----:B------:R-:W-:Y:S01]  /*82b0*/  @!PT LDS RZ, [RZ] ;  /* 0x00000000fffff984 */ /* 0x000fe20000000800 */
[----:B------:R-:W-:Y:S01]  /*82c0*/  @!PT LDS RZ, [RZ] ;  /* 0x00000000fffff984 */ /* 0x000fe20000000800 */
[----:B------:R1:W-:Y:S06]  /*82d0*/  MEMBAR.ALL.CTA ;  /* 0x0000000000007992 */ /* 0x0003ec0000008000 */
[----:B-1----:R-:W1:Y:S01]  /*82e0*/  FENCE.VIEW.ASYNC.S ;  /* 0x00000000000073c6 */ /* 0x002e620000000000 */
[----:B--2---:R-:W-:Y:S01]  /*82f0*/  LEA R6, R80, UR49, 0x3 ;  /* 0x0000003150067c11 */ /* 0x004fe2000f8e18ff */
[----:B-1----:R-:W-:Y:S06]  /*8300*/  BAR.SYNC.DEFER_BLOCKING 0x1, 0x80 ;  /* 0x0042000000007b1d */ /* 0x002fec0000010000 */
[----:B------:R-:W-:Y:S05]  /*8310*/  @P0 BRA `(.L_x_127) ;  /* 0x0000000000280947 */ /* 0x000fea0003800000 */
[----:B------:R-:W-:Y:S01]  /*8320*/  R2UR UR10, R74 ;  /* 0x000000004a0a72ca */ /* 0x000fe200000e0000 */
[----:B------:R-:W-:Y:S01]  /*8330*/  UIADD3 UR4, UP0, UPT, UR54, 0x680, URZ ;  /* 0x0000068036047890 */ /* 0x000fe2000ff1e0ff */
[----:B------:R-:W-:Y:S01]  /*8340*/  R2UR UR11, R72 ;  /* 0x00000000480b72ca */ /* 0x000fe200000e0000 */
[----:B------:R-:W-:Y:S01]  /*8350*/  UIADD3 UR9, UPT, UPT, UR41, 0x10, URZ ;  /* 0x0000001029097890 */ /* 0x000fe2000fffe0ff */
[----:B------:R-:W-:Y:S01]  /*8360*/  R2UR UR12, R73 ;  /* 0x00000000490c72ca */ /* 0x000fe200000e0000 */
[----:B------:R-:W-:Y:S02]  /*8370*/  UIADD3 UR8, UPT, UPT, UR49, 0x2200, URZ ;  /* 0x0000220031087890 */ /* 0x000fe4000fffe0ff */
[----:B------:R-:W-:Y:S10]  /*8380*/  UIADD3.X UR5, UPT, UPT, URZ, UR55, URZ, UP0, !UPT ;  /* 0x00000037ff057290 */ /* 0x000ff400087fe4ff */
[----:B------:R1:W-:Y:S01]  /*8390*/  UTMASTG.4D.IM2COL [UR8], [UR4] ;  /* 0x00000008040073b5 */ /* 0x0003e20008058000 */
[----:B------:R0:W-:Y:S01]  /*83a0*/  UTMACMDFLUSH ;  /* 0x00000000000079b7 */ /* 0x0001e20000000000 */
[----:B-1----:R-:W-:Y:S04]  /*83b0*/  DEPBAR.LE SB0, 0x1 ;  /* 0x000080400000791a */ /* 0x002fe80000000000 */
.L_x_127:
[----:B------:R-:W-:Y:S05]  /*83c0*/  BSYNC.RECONVERGENT B0 ;  /* 0x0000000000007941 */ /* 0x000fea0003800200 */
.L_x_126:
[----:B------:R-:W-:Y:S01]  /*83d0*/  BAR.SYNC.DEFER_BLOCKING 0x1, 0x80 ;  /* 0x0042000000007b1d */ /* 0x000fe20000010000 */
[----:B------:R-:W-:Y:S04]  /*83e0*/  UIADD3 UR4, UPT, UPT, UR50, 0x1, URZ ;  /* 0x0000000132047890 */ /* 0x000fe8000fffe0ff */
[----:B------:R-:W-:Y:S04]  /*83f0*/  UISETP.NE.AND UP0, UPT, UR4, 0x4, UPT ;  /* 0x000000040400788c */ /* 0x000fe8000bf05270 */
[----:B------:R-:W-:Y:S01]  /*8400*/  USEL UR42, UR4, URZ, UP0 ;  /* 0x000000ff042a7287 */ /* 0x000fe20008000000 */
[----:B------:R1:W-:Y:S01]  /*8410*/  @P6 SYNCS.ARRIVE.TRANS64.RED.A1T0 RZ, [R0+URZ], RZ ;  /* 0x000000ff00ff69a7 */ /* 0x0003e200081004ff */
[----:B------:R-:W-:Y:S01]  /*8420*/  BSSY B1, `(.L_x_128) ;  /* 0x0000017000017945 */ /* 0x000fe20003800000 */
[----:B------:R-:W2:Y:S02]  /*8430*/  @P6 SYNCS.PHASECHK.TRANS64.TRYWAIT P0, [R6+URZ+0x80], R2 ;  /* 0x00008002060065a7 */ /* 0x000ea400080011ff */
[----:B--2---:R-:W-:Y:S01]  /*8440*/  @P6 SEL R81, RZ, 0x1, !P0 ;  /* 0x00000001ff516807 */ /* 0x004fe20004000000 */
[----:B-1----:R-:W-:Y:S06]  /*8450*/  @!P6 BRA `(.L_x_129) ;  /* 0x00000000004ce947 */ /* 0x002fec0003800000 */
        /* <DEDUP_REMOVED lines=9> */
[----:B------:R-:W-:Y:S04]  /*84f0*/  SHF.L.U32 R5, RZ, 0x1f, RZ ;  /* 0x0000001fff057819 */ /* 0x000fe800000006ff */
[----:B------:R-:W1:Y:S02]  /*8500*/  SYNCS.PHASECHK.TRANS64.TRYWAIT P0, [R6+URZ+0x80], R5 ;  /* 0x00008005060075a7 */ /* 0x000e6400080011ff */
[----:B-1----:R-:W-:Y:S05]  /*8510*/  @!P0 BRA `(.L_x_132) ;  /* 0x0000004800488947 */ /* 0x002fea0003800000 */
.L_x_131:
[----:B------:R-:W-:Y:S05]  /*8520*/  BSYNC B0 ;  /* 0x0000000000007941 */ /* 0x000fea0003800000 */
.L_x_130:
[----:B------:R-:W-:Y:S02]  /*8530*/  ISETP.NE.AND P0, PT, R82, RZ, PT ;  /* 0x000000ff5200720c */ /* 0x000fe40003f05270 */
[----:B------:R-:W-:Y:S11]  /*8540*/  IADD3 R80, PT, PT, R80, 0x1, RZ ;  /* 0x0000000150507810 */ /* 0x000ff60007ffe0ff */
[----:B------:R2:W1:Y:S04]  /*8550*/  @P0 LDS.128 R44, [R4] ;  /* 0x00000000042c0984 */ /* 0x0004680000000c00 */
[----:B------:R2:W1:Y:S04]  /*8560*/  @P0 LDS.128 R40, [R3+0x10] ;  /* 0x0000100003280984 */ /* 0x0004680000000c00 */
[----:B------:R2:W1:Y:S04]  /*8570*/  @P0 LDS.128 R32, [R2+0x20] ;  /* 0x0000200002200984 */ /* 0x0004680000000c00 */
[----:B------:R2:W1:Y:S02]  /*8580*/  @P0 LDS.128 R36, [R0+0x30] ;  /* 0x0000300000240984 */ /* 0x0004640000000c00 */
.L_x_129:
[----:B------:R-:W-:Y:S05]  /*8590*/  BSYNC B1 ;  /* 0x0000000000017941 */ /* 0x000fea0003800000 */
.L_x_128:
[----:B--2---:R-:W-:Y:S05]  /*85a0*/  VIADD R0, R25, 0x20 ;  /* 0x0000002019007836 */ /* 0x004fea0000000000 */
[----:B------:R-:W-:Y:S04]  /*85b0*/  SHF.R.U32.HI R0, RZ, 0x15, R0 ;  /* 0x00000015ff007819 */ /* 0x000fe80000011600 */
[----:B------:R-:W-:Y:S11]  /*85c0*/  LOP3.LUT P0, RZ, R0, 0x3, R59, 0x48, !PT ;  /* 0x0000000300ff7812 */ /* 0x000ff6000780483b */
[----:B------:R-:W-:Y:S02]  /*85d0*/  @!UPT UIADD3 URZ, UPT, UPT, URZ, URZ, URZ ;  /* 0x000000fffffff290 */ /* 0x000fe4000fffe0ff */
[----:B------:R-:W-:Y:S05]  /*85e0*/  @!P0 BRA `(.L_x_133) ;  /* 0x0000000000408947 */ /* 0x000fea0003800000 */
[----:B------:R-:W1:Y:S01]  /*85f0*/  LDCU.64 UR8, c[0x4][0x70] ;  /* 0x01000e00ff0877ac */ /* 0x000e620008000a00 */
[----:B------:R-:W-:Y:S01]  /*8600*/  MOV R3, 0x0 ;  /* 0x0000000000037802 */ /* 0x000fe20000000f00 */
[----:B------:R-:W-:Y:S02]  /*8610*/  HFMA2 R12, -RZ, RZ, 0, 5.9604644775390625e-08 ;  /* 0x00000001ff0c7431 */ /* 0x000fe400000001ff */
[----:B----4-:R-:W-:Y:S02]  /*8620*/  IMAD.MOV.U32 R8, RZ, RZ, 0x192 ;  /* 0x00000192ff087424 */ /* 0x010fe400078e00ff */
[----:B------:R-:W-:Y:S01]  /*8630*/  IMAD.MOV.U32 R13, RZ, RZ, RZ ;  /* 0x000000ffff0d7224 */ /* 0x000fe200078e00ff */
[----:B------:R-:W2:Y:S01]  /*8640*/  LDCU.64 UR6, c[0x4][0x78] ;  /* 0x01000f00ff0677ac */ /* 0x000ea20008000a00 */
[----:B------:R-:W4:Y:S01]  /*8650*/  LDC.64 R2, c[0x4][R3] ;  /* 0x0100000003027b82 */ /* 0x000f220000000a00 */
        /* <DEDUP_REMOVED lines=9> */
.L_x_133:
[----:B-1----:R-:W-:Y:S01]  /*86f0*/  LOP3.LUT R3, R44, 0xffffe000, RZ, 0xc0, !PT ;  /* 0xffffe0002c037812 */ /* 0x002fe200078ec0ff */
[----:B------:R-:W-:Y:S05]  /*8700*/  WARPSYNC.ALL ;  /* 0x0000000000007948 */ /* 0x000fea0003800000 */
[----:B------:R-:W-:Y:S01]  /*8710*/  R2UR UR4, R25 ;  /* 0x00000000190472ca */ /* 0x000fe200000e0000 */
[----:B------:R-:W-:Y:S01]  /*8720*/  BSSY.RECONVERGENT B0, `(.L_x_134) ;  /* 0x000005f000007945 */ /* 0x000fe20003800200 */
[----:B------:R-:W-:Y:S02]  /*8730*/  LOP3.LUT R20, R40, 0xffffe000, RZ, 0xc0, !PT ;  /* 0xffffe00028147812 */ /* 0x000fe400078ec0ff */
[----:B------:R-:W-:Y:S02]  /*8740*/  LOP3.LUT R21, R41, 0xffffe000, RZ, 0xc0, !PT ;  /* 0xffffe00029157812 */ /* 0x000fe400078ec0ff */
[----:B------:R-:W-:Y:S02]  /*8750*/  LOP3.LUT R26, R42, 0xffffe000, RZ, 0xc0, !PT ;  /* 0xffffe0002a1a7812 */ /* 0x000fe400078ec0ff */
[----:B------:R-:W-:Y:S02]  /*8760*/  ISETP.NE.AND P6, PT, R77, RZ, PT ;  /* 0x000000ff4d00720c */ /* 0x000fe40003fc5270 */
[----:B------:R-:W-:Y:S03]  /*8770*/  ISETP.NE.AND P0, PT, R57, RZ, PT ;  /* 0x000000ff3900720c */ /* 0x000fe60003f05270 */
[----:B----4-:R-:W1:Y:S02]  /*8780*/  LDTM.x16 R4, tmem[UR4+0x20] ;  /* 0x00002004000479ee */ /* 0x010e640008240000 */
[C---:B-1----:R-:W-:Y:S01]  /*8790*/  FMUL R0, R24.reuse, R4 ;  /* 0x0000000418007220 */ /* 0x042fe20000400000 */
        /* <DEDUP_REMOVED lines=13> */
[C---:B------:R-:W-:Y:S01]  /*8870*/  FFMA R31, R27.reuse, R4, R2 ;  /* 0x000000041b1f7223 */ /* 0x040fe20000000002 */
[C---:B------:R-:W-:Y:S01]  /*8880*/  FMUL R2, R24.reuse, R9 ;  /* 0x0000000918027220 */ /* 0x040fe20000400000 */
[C---:B------:R-:W-:Y:S01]  /*8890*/  FMUL R9, R24.reuse, R16 ;  /* 0x0000001018097220 */ /* 0x040fe20000400000 */
[----:B------:R-:W-:Y:S01]  /*88a0*/  F2FP.TF32.F32.PACK_B R30, R30 ;  /* 0x0000001eff1e723e */ /* 0x000fe200024050ff */
[----:B------:R-:W-:Y:S01]  /*88b0*/  FFMA R16, R27, R20, R0 ;  /* 0x000000141b107223 */ /* 0x000fe20000000000 */
[----:B------:R-:W-:Y:S01]  /*88c0*/  LOP3.LUT R0, R43, 0xffffe000, RZ, 0xc0, !PT ;  /* 0xffffe0002b007812 */ /* 0x000fe200078ec0ff */
[C---:B------:R-:W-:Y:S01]  /*88d0*/  FMUL R3, R24.reuse, R10 ;  /* 0x0000000a18037220 */ /* 0x040fe20000400000 */
[----:B------:R-:W-:Y:S01]  /*88e0*/  F2FP.TF32.F32.PACK_B R31, R31 ;  /* 0x0000001fff1f723e */ /* 0x000fe200024050ff */
[C---:B------:R-:W-:Y:S01]  /*88f0*/  FMUL R4, R24.reuse, R11 ;  /* 0x0000000b18047220 */ /* 0x040fe20000400000 */
[----:B------:R-:W-:Y:S01]  /*8900*/  F2FP.TF32.F32.PACK_B R16, R16 ;  /* 0x00000010ff10723e */ /* 0x000fe200024050ff */
[----:B------:R-:W-:Y:S01]  /*8910*/  FMUL R10, R24, R17 ;  /* 0x00000011180a7220 */ /* 0x000fe20000400000 */
[C---:B------:R-:W-:Y:S01]  /*8920*/  FFMA R17, R27.reuse, R21, R2 ;  /* 0x000000151b117223 */ /* 0x040fe20000000002 */
[----:B------:R-:W-:Y:S01]  /*8930*/  LOP3.LUT R2, R32, 0xffffe000, RZ, 0xc0, !PT ;  /* 0xffffe00020027812 */ /* 0x000fe200078ec0ff */
[----:B------:R1:W-:Y:S01]  /*8940*/  STS.128 [R55+0x4000], R28 ;  /* 0x0040001c37007388 */ /* 0x0003e20000000c00 */
[C---:B------:R-:W-:Y:S01]  /*8950*/  FMUL R11, R24.reuse, R18 ;  /* 0x00000012180b7220 */ /* 0x040fe20000400000 */
[----:B------:R-:W-:Y:S01]  /*8960*/  FFMA R18, R27, R26, R3 ;  /* 0x0000001a1b127223 */ /* 0x000fe20000000003 */
[----:B------:R-:W-:Y:S01]  /*8970*/  LOP3.LUT R3, R33, 0xffffe000, RZ, 0xc0, !PT ;  /* 0xffffe00021037812 */ /* 0x000fe200078ec0ff */
[C---:B------:R-:W-:Y:S01]  /*8980*/  FMUL R12, R24.reuse, R19 ;  /* 0x00000013180c7220 */ /* 0x040fe20000400000 */
[----:B------:R-:W-:Y:S01]  /*8990*/  F2FP.TF32.F32.PACK_B R17, R17 ;  /* 0x00000011ff11723e */ /* 0x000fe200024050ff */
[----:B------:R-:W-:Y:S01]  /*89a0*/  FFMA R19, R27, R0, R4 ;  /* 0x000000001b137223 */ /* 0x000fe20000000004 */
[----:B------:R-:W-:Y:S01]  /*89b0*/  F2FP.TF32.F32.PACK_B R18, R18 ;  /* 0x00000012ff12723e */ /* 0x000fe200024050ff */
[----:B------:R-:W-:Y:S01]  /*89c0*/  FMUL R6, R24, R13 ;  /* 0x0000000d18067220 */ /* 0x000fe20000400000 */
[----:B------:R-:W-:Y:S01]  /*89d0*/  LOP3.LUT R13, R34, 0xffffe000, RZ, 0xc0, !PT ;  /* 0xffffe000220d7812 */ /* 0x000fe200078ec0ff */
[C---:B------:R-:W-:Y:S01]  /*89e0*/  FMUL R7, R24.reuse, R14 ;  /* 0x0000000e18077220 */ /* 0x040fe20000400000 */
[----:B------:R-:W-:Y:S01]  /*89f0*/  LOP3.LUT R14, R35, 0xffffe000, RZ, 0xc0, !PT ;  /* 0xffffe000230e7812 */ /* 0x000fe200078ec0ff */
[----:B------:R-:W-:Y:S01]  /*8a00*/  FMUL R8, R24, R15 ;  /* 0x0000000f18087220 */ /* 0x000fe20000400000 */
[----:B------:R-:W-:Y:S01]  /*8a10*/  F2FP.TF32.F32.PACK_B R19, R19 ;  /* 0x00000013ff13723e */ /* 0x000fe200024050ff */
[C---:B------:R-:W-:Y:S01]  /*8a20*/  FFMA R4, R27.reuse, R2, R5 ;  /* 0x000000021b047223 */ /* 0x040fe20000000005 */
[C---:B------:R-:W-:Y:S01]  /*8a30*/  FFMA R5, R27.reuse, R3, R6 ;  /* 0x000000031b057223 */ /* 0x040fe20000000006 */
[C---:B------:R-:W-:Y:S01]  /*8a40*/  FFMA R6, R27.reuse, R13, R7 ;  /* 0x0000000d1b067223 */ /* 0x040fe20000000007 */
[----:B------:R-:W-:Y:S01]  /*8a50*/  FFMA R7, R27, R14, R8 ;  /* 0x0000000e1b077223 */ /* 0x000fe20000000008 */
[----:B------:R1:W-:Y:S01]  /*8a60*/  STS.128 [R70+0x4010], R16 ;  /* 0x0040101046007388 */ /* 0x0003e20000000c00 */
[----:B------:R-:W-:Y:S01]  /*8a70*/  LOP3.LUT R0, R36, 0xffffe000, RZ, 0xc0, !PT ;  /* 0xffffe00024007812 */ /* 0x000fe200078ec0ff */
[----:B------:R-:W-:Y:S01]  /*8a80*/  IMAD.U32 R14, RZ, RZ, UR42 ;  /* 0x0000002aff0e7e24 */ /* 0x000fe2000f8e00ff */
[----:B------:R-:W-:Y:S02]  /*8a90*/  LOP3.LUT R2, R37, 0xffffe000, RZ, 0xc0, !PT ;  /* 0xffffe00025027812 */ /* 0x000fe400078ec0ff */
        /* <DEDUP_REMOVED lines=14> */
[----:B------:R-:W-:Y:S02]  /*8b80*/  F2FP.TF32.F32.PACK_B R11, R11 ;  /* 0x0000000bff0b723e */ /* 0x000fe400024050ff */
[----:B------:R-:W-:Y:S02]  /*8b90*/  @P6 LEA R14, R14, UR49, 0x3 ;  /* 0x000000310e0e6c11 */ /* 0x000fe4000f8e18ff */
[----:B------:R-:W-:Y:S01]  /*8ba0*/  LEA R0, R80, UR49, 0x3 ;  /* 0x0000003150007c11 */ /* 0x000fe2000f8e18ff */
[----:B------:R1:W-:Y:S01]  /*8bb0*/  STS.128 [R78+0x4030], R8 ;  /* 0x004030084e007388 */ /* 0x0003e20000000c00 */
[----:B------:R-:W-:Y:S01]  /*8bc0*/  @P6 SHF.L.U32 R2, RZ, 0x1f, RZ ;  /* 0x0000001fff026819 */ /* 0x000fe200000006ff */
[----:B------:R-:W-:Y:S05]  /*8bd0*/  @P6 VIADD R14, R14, 0xa0 ;  /* 0x000000a00e0e6836 */ /* 0x000fea0000000000 */
[----:B------:R-:W-:Y:S01]  /*8be0*/  @P6 PRMT R14, R83, 0x654, R14 ;  /* 0x00000654530e6816 */ /* 0x000fe2000000000e */
[----:B------:R-:W-:Y:S01]  /*8bf0*/  @!PT LDS RZ, [RZ] ;  /* 0x00000000fffff984 */ /* 0x000fe20000000800 */
[----:B------:R-:W-:Y:S01]  /*8c00*/  @!PT LDS RZ, [RZ] ;  /* 0x00000000fffff984 */ /* 0x000fe20000000800 */
[----:B------:R-:W-:Y:S01]  /*8c10*/  @!PT LDS RZ, [RZ] ;  /* 0x00000000fffff984 */ /* 0x000fe20000000800 */
[----:B------:R-:W-:Y:S01]  /*8c20*/  @!PT LDS RZ, [RZ] ;  /* 0x00000000fffff984 */ /* 0x000fe20000000800 */
[----:B------:R2:W-:Y:S06]  /*8c30*/  MEMBAR.ALL.CTA ;  /* 0x0000000000007992 */ /* 0x0005ec0000008000 */
[----:B--2---:R-:W2:Y:S02]  /*8c40*/  FENCE.VIEW.ASYNC.S ;  /* 0x00000000000073c6 */ /* 0x004ea40000000000 */
[----:B--2---:R-:W-:Y:S06]  /*8c50*/  BAR.SYNC.DEFER_BLOCKING 0x1, 0x80 ;  /* 0x0042000000007b1d */ /* 0x004fec0000010000 */
        /* <DEDUP_REMOVED lines=10> */
[----:B--2---:R-:W-:Y:S04]  /*8d00*/  DEPBAR.LE SB0, 0x1 ;  /* 0x000080400000791a */ /* 0x004fe80000000000 */
.L_x_135:
[----:B------:R-:W-:Y:S05]  /*8d10*/  BSYNC.RECONVERGENT B0 ;  /* 0x0000000000007941 */ /* 0x000fea0003800200 */
.L_x_134:
[----:B------:R-:W-:Y:S01]  /*8d20*/  BAR.SYNC.DEFER_BLOCKING 0x1, 0x80 ;  /* 0x0042000000007b1d */ /* 0x000fe20000010000 */
[----:B------:R-:W-:Y:S01]  /*8d30*/  UIADD3 UR4, UPT, UPT, UR42, 0x1, URZ ;  /* 0x000000012a047890 */ /* 0x000fe2000fffe0ff */
[----:B------:R-:W-:Y:S03]  /*8d40*/  MOV R84, RZ ;  /* 0x000000ff00547202 */ /* 0x000fe60000000f00 */
[----:B------:R-:W-:Y:S04]  /*8d50*/  UISETP.NE.AND UP0, UPT, UR4, 0x4, UPT ;  /* 0x000000040400788c */ /* 0x000fe8000bf05270 */
[----:B------:R-:W-:Y:S01]  /*8d60*/  USEL UR40, UR4, URZ, UP0 ;  /* 0x000000ff04287287 */ /* 0x000fe20008000000 */
[----:B------:R2:W-:Y:S01]  /*8d70*/  @P6 SYNCS.ARRIVE.TRANS64.RED.A1T0 RZ, [R14+URZ], RZ ;  /* 0x000000ff0eff69a7 */ /* 0x0005e200081004ff */
[----:B------:R-:W-:Y:S01]  /*8d80*/  BSSY B1, `(.L_x_136) ;  /* 0x000001b000017945 */ /* 0x000fe20003800000 */
[----:B------:R-:W4:Y:S02]  /*8d90*/  @P6 SYNCS.PHASECHK.TRANS64.TRYWAIT P0, [R0+URZ+0x80], R2 ;  /* 0x00008002000065a7 */ /* 0x000f2400080011ff */
[----:B----4-:R-:W-:Y:S01]  /*8da0*/  @P6 SEL R81, RZ, 0x1, !P0 ;  /* 0x00000001ff516807 */ /* 0x010fe20004000000 */
[----:B--2---:R-:W-:Y:S06]  /*8db0*/  @!P6 BRA `(.L_x_137) ;  /* 0x00000000005ce947 */ /* 0x004fec0003800000 */
[----:B------:R-:W-:Y:S01]  /*8dc0*/  ISETP.NE.AND P0, PT, R81, RZ, PT ;  /* 0x000000ff5100720c */ /* 0x000fe20003f05270 */
[----:B------:R-:W-:Y:S01]  /*8dd0*/  BSSY B0, `(.L_x_138) ;  /* 0x000000b000007945 */ /* 0x000fe20003800000 */
[----:B------:R-:W-:Y:S11]  /*8de0*/  ISETP.NE.AND P1, PT, R82, RZ, PT ;  /* 0x000000ff5200720c */ /* 0x000ff60003f25270 */
[----:B------:R-:W-:Y:S02]  /*8df0*/  @!UPT UIADD3 URZ, UPT, UPT, URZ, URZ, URZ ;  /* 0x000000fffffff290 */ /* 0x000fe4000fffe0ff */
[C---:B-1----:R-:W-:Y:S01]  /*8e00*/  @P1 IMAD R5, R80.reuse, 0x2000, R55 ;  /* 0x0000200050051824 */ /* 0x042fe200078e0237 */
[C---:B------:R-:W-:Y:S01]  /*8e10*/  @P1 LEA R3, R80.reuse, R69, 0xd ;  /* 0x0000004550031211 */ /* 0x040fe200078e68ff */
[C---:B------:R-:W-:Y:S02]  /*8e20*/  @P1 IMAD R4, R80.reuse, 0x2000, R70 ;  /* 0x0000200050041824 */ /* 0x040fe400078e0246 */
[----:B------:R-:W-:Y:S01]  /*8e30*/  @P1 IMAD R2, R80, 0x2000, R78 ;  /* 0x0000200050021824 */ /* 0x000fe200078e024e */
[----:B------:R-:W-:Y:S06]  /*8e40*/  @P0 BRA `(.L_x_139) ;  /* 0x00000000000c0947 */ /* 0x000fec0003800000 */
[----:B------:R-:W-:Y:S04]  /*8e50*/  SHF.L.U32 R6, RZ, 0x1f, RZ ;  /* 0x0000001fff067819 */ /* 0x000fe800000006ff */
[----:B------:R-:W1:Y:S02]  /*8e60*/  SYNCS.PHASECHK.TRANS64.TRYWAIT P0, [R0+URZ+0x80], R6 ;  /* 0x00008006000075a7 */ /* 0x000e6400080011ff */
[----:B-1----:R-:W-:Y:S05]  /*8e70*/  @!P0 BRA `(.L_x_140) ;  /* 0x0000004000048947 */ /* 0x002fea0003800000 */
.L_x_139:
[----:B------:R-:W-:Y:S05]  /*8e80*/  BSYNC B0 ;  /* 0x0000000000007941 */ /* 0x000fea0003800000 */
.L_x_138:
[----:B------:R-:W-:Y:S01]  /*8e90*/  ISETP.NE.AND P0, PT, R82, RZ, PT ;  /* 0x000000ff5200720c */ /* 0x000fe20003f05270 */
[----:B------:R-:W-:Y:S11]  /*8ea0*/  VIADD R80, R80, 0x1 ;  /* 0x0000000150507836 */ /* 0x000ff60000000000 */
[----:B------:R-:W-:Y:S01]  /*8eb0*/  @!UPT UIADD3 URZ, UPT, UPT, URZ, URZ, URZ ;  /* 0x000000fffffff290 */ /* 0x000fe2000fffe0ff */
[----:B------:R2:W4:Y:S04]  /*8ec0*/  @P0 LDS.128 R44, [R5] ;  /* 0x00000000052c0984 */ /* 0x0005280000000c00 */
[----:B------:R2:W1:Y:S04]  /*8ed0*/  @P0 LDS.128 R40, [R4+0x10] ;  /* 0x0000100004280984 */ /* 0x0004680000000c00 */
[----:B------:R2:W1:Y:S04]  /*8ee0*/  @P0 LDS.128 R32, [R3+0x20] ;  /* 0x0000200003200984 */ /* 0x0004680000000c00 */
[----:B------:R2:W1:Y:S01]  /*8ef0*/  @P0 LDS.128 R36, [R2+0x30] ;  /* 0x0000300002240984 */ /* 0x0004620000000c00 */
[C---:B------:R-:W-:Y:S04]  /*8f00*/  ISETP.NE.AND P0, PT, R80.reuse, 0x4, PT ;  /* 0x000000045000780c */ /* 0x040fe80003f05270 */
[----:B------:R-:W-:Y:S02]  /*8f10*/  SEL R80, R80, RZ, P0 ;  /* 0x000000ff50507207 */ /* 0x000fe40000000000 */
[----:B------:R-:W-:Y:S02]  /*8f20*/  SEL R84, RZ, 0x1, P0 ;  /* 0x00000001ff547807 */ /* 0x000fe40000000000 */
.L_x_137:
[----:B------:R-:W-:Y:S05]  /*8f30*/  BSYNC B1 ;  /* 0x0000000000017941 */ /* 0x000fea0003800000 */
.L_x_136:
        /* <DEDUP_REMOVED lines=21> */
.L_x_141:
[----:B--2-4-:R-:W-:Y:S01]  /*9090*/  LOP3.LUT R3, R44, 0xffffe000, RZ, 0xc0, !PT ;  /* 0xffffe0002c037812 */ /* 0x014fe200078ec0ff */
        /* <DEDUP_REMOVED lines=8> */
[----:B------:R-:W1:Y:S02]  /*9120*/  LDTM.x16 R4, tmem[UR4+0x30] ;  /* 0x00003004000479ee */ /* 0x000e640008240000 */
        /* <DEDUP_REMOVED lines=27> */
[----:B------:R-:W-:Y:S01]  /*92e0*/  STS.128 [R55+0x6000], R28 ;  /* 0x0060001c37007388 */ /* 0x000fe20000000c00 */
        /* <DEDUP_REMOVED lines=17> */
[----:B------:R-:W-:Y:S01]  /*9400*/  STS.128 [R70+0x6010], R16 ;  /* 0x0060101046007388 */ /* 0x000fe20000000c00 */
        /* <DEDUP_REMOVED lines=19> */
[----:B------:R-:W-:Y:S01]  /*9540*/  @P6 SHF.L.U32 R0, R84, 0x1f, RZ ;  /* 0x0000001f54006819 */ /* 0x000fe200000006ff */
[----:B------:R2:W-:Y:S02]  /*9550*/  STS.128 [R78+0x6030], R8 ;  /* 0x006030084e007388 */ /* 0x0005e40000000c00 */
[----:B------:R-:W-:Y:S05]  /*9560*/  @P6 VIADD R14, R14, 0xa0 ;  /* 0x000000a00e0e6836 */ /* 0x000fea0000000000 */
[----:B------:R-:W-:Y:S01]  /*9570*/  @P6 PRMT R14, R83, 0x654, R14 ;  /* 0x00000654530e6816 */ /* 0x000fe2000000000e */
[----:B------:R-:W-:Y:S01]  /*9580*/  @!PT LDS RZ, [RZ] ;  /* 0x00000000fffff984 */ /* 0x000fe20000000800 */
[----:B------:R-:W-:Y:S01]  /*9590*/  @!PT LDS RZ, [RZ] ;  /* 0x00000000fffff984 */ /* 0x000fe20000000800 */
[----:B------:R-:W-:Y:S01]  /*95a0*/  @!PT LDS RZ, [RZ] ;  /* 0x00000000fffff984 */ /* 0x000fe20000000800 */
[----:B------:R-:W-:Y:S01]  /*95b0*/  @!PT LDS RZ, [RZ] ;  /* 0x00000000fffff984 */ /* 0x000fe20000000800 */
[----:B------:R4:W-:Y:S06]  /*95c0*/  MEMBAR.ALL.CTA ;  /* 0x0000000000007992 */ /* 0x0009ec0000008000 */
[----:B----4-:R-:W4:Y:S01]  /*95d0*/  FENCE.VIEW.ASYNC.S ;  /* 0x00000000000073c6 */ /* 0x010f220000000000 */
[----:B-1----:R-:W-:Y:S01]  /*95e0*/  LEA R6, R80, UR49, 0x3 ;  /* 0x0000003150067c11 */ /* 0x002fe2000f8e18ff */
[----:B----4-:R-:W-:Y:S06]  /*95f0*/  BAR.SYNC.DEFER_BLOCKING 0x1, 0x80 ;  /* 0x0042000000007b1d */ /* 0x010fec0000010000 */
        /* <DEDUP_REMOVED lines=11> */
.L_x_143:
[----:B------:R-:W-:Y:S05]  /*96b0*/  BSYNC.RECONVERGENT B0 ;  /* 0x0000000000007941 */ /* 0x000fea0003800200 */
.L_x_142:
[----:B------:R-:W-:Y:S01]  /*96c0*/  BAR.SYNC.DEFER_BLOCKING 0x1, 0x80 ;  /* 0x0042000000007b1d */ /* 0x000fe20000010000 */
[----:B------:R-:W-:Y:S04]  /*96d0*/  UIADD3 UR4, UPT, UPT, UR40, 0x1, URZ ;  /* 0x0000000128047890 */ /* 0x000fe8000fffe0ff */
[----:B------:R-:W-:Y:S04]  /*96e0*/  UISETP.NE.AND UP0, UPT, UR4, 0x4, UPT ;  /* 0x000000040400788c */ /* 0x000fe8000bf05270 */
[----:B------:R-:W-:Y:S01]  /*96f0*/  USEL UR43, UR4, URZ, UP0 ;  /* 0x000000ff042b7287 */ /* 0x000fe20008000000 */
[----:B------:R1:W-:Y:S01]  /*9700*/  @P6 SYNCS.ARRIVE.TRANS64.RED.A1T0 RZ, [R14+URZ], RZ ;  /* 0x000000ff0eff69a7 */ /* 0x0003e200081004ff */
[----:B------:R-:W-:Y:S01]  /*9710*/  BSSY B1, `(.L_x_144) ;  /* 0x000001c000017945 */ /* 0x000fe20003800000 */
[----:B------:R-:W4:Y:S02]  /*9720*/  @P6 SYNCS.PHASECHK.TRANS64.TRYWAIT P0, [R6+URZ+0x80], R0 ;  /* 0x00008000060065a7 */ /* 0x000f2400080011ff */
[----:B----4-:R-:W-:Y:S01]  /*9730*/  @P6 SEL R81, RZ, 0x1, !P0 ;  /* 0x00000001ff516807 */ /* 0x010fe20004000000 */
        /* <DEDUP_REMOVED lines=10> */
[----:B------:R-:W-:Y:S04]  /*97e0*/  SHF.L.U32 R5, R84, 0x1f, RZ ;  /* 0x0000001f54057819 */ /* 0x000fe800000006ff */
[----:B------:R-:W1:Y:S02]  /*97f0*/  SYNCS.PHASECHK.TRANS64.TRYWAIT P0, [R6+URZ+0x80], R5 ;  /* 0x00008005060075a7 */ /* 0x000e6400080011ff */
[----:B-1----:R-:W-:Y:S05]  /*9800*/  @!P0 BRA `(.L_x_148) ;  /* 0x0000003400b48947 */ /* 0x002fea0003800000 */
.L_x_147:
[----:B------:R-:W-:Y:S05]  /*9810*/  BSYNC B0 ;  /* 0x0000000000007941 */ /* 0x000fea0003800000 */
.L_x_146:
[----:B------:R-:W-:Y:S01]  /*9820*/  ISETP.NE.AND P0, PT, R82, RZ, PT ;  /* 0x000000ff5200720c */ /* 0x000fe20003f05270 */
[----:B------:R-:W-:Y:S11]  /*9830*/  VIADD R80, R80, 0x1 ;  /* 0x0000000150507836 */ /* 0x000ff60000000000 */
[----:B------:R-:W-:Y:S01]  /*9840*/  @!UPT UIADD3 URZ, UPT, UPT, URZ, URZ, URZ ;  /* 0x000000fffffff290 */ /* 0x000fe2000fffe0ff */
[----:B------:R-:W4:Y:S04]  /*9850*/  @P0 LDS.128 R44, [R4] ;  /* 0x00000000042c0984 */ /* 0x000f280000000c00 */
[----:B------:R-:W1:Y:S04]  /*9860*/  @P0 LDS.128 R40, [R3+0x10] ;  /* 0x0000100003280984 */ /* 0x000e680000000c00 */
[----:B------:R-:W1:Y:S04]  /*9870*/  @P0 LDS.128 R32, [R2+0x20] ;  /* 0x0000200002200984 */ /* 0x000e680000000c00 */
[----:B------:R5:W1:Y:S01]  /*9880*/  @P0 LDS.128 R36, [R0+0x30] ;  /* 0x0000300000240984 */ /* 0x000a620000000c00 */
[C---:B------:R-:W-:Y:S04]  /*9890*/  ISETP.NE.AND P0, PT, R80.reuse, 0x4, PT ;  /* 0x000000045000780c */ /* 0x040fe80003f05270 */
[----:B------:R-:W-:Y:S02]  /*98a0*/  SEL R80, R80, RZ, P0 ;  /* 0x000000ff50507207 */ /* 0x000fe40000000000 */
[----:B-----5:R-:W-:Y:S04]  /*98b0*/  SEL R0, RZ, 0x1, P0 ;  /* 0x00000001ff007807 */ /* 0x020fe80000000000 */
[----:B------:R-:W-:Y:S02]  /*98c0*/  LOP3.LUT R84, R84, R0, RZ, 0x3c, !PT ;  /* 0x0000000054547212 */ /* 0x000fe400078e3cff */
.L_x_145:
[----:B------:R-:W-:Y:S05]  /*98d0*/  BSYNC B1 ;  /* 0x0000000000017941 */ /* 0x000fea0003800000 */
.L_x_144:
[----:B------:R-:W-:Y:S05]  /*98e0*/  VIADD R0, R25, 0x40 ;  /* 0x0000004019007836 */ /* 0x000fea0000000000 */
[----:B------:R-:W-:Y:S04]  /*98f0*/  SHF.R.U32.HI R0, RZ, 0x15, R0 ;  /* 0x00000015ff007819 */ /* 0x000fe80000011600 */
[----:B------:R-:W-:Y:S11]  /*9900*/  LOP3.LUT P0, RZ, R0, 0x3, R59, 0x48, !PT ;  /* 0x0000000300ff7812 */ /* 0x000ff6000780483b */
[----:B------:R-:W-:Y:S02]  /*9910*/  @!UPT UIADD3 URZ, UPT, UPT, URZ, URZ, URZ ;  /* 0x000000fffffff290 */ /* 0x000fe4000fffe0ff */
[----:B------:R-:W-:Y:S05]  /*9920*/  @!P0 BRA `(.L_x_149) ;  /* 0x0000000000408947 */ /* 0x000fea0003800000 */
[----:B------:R-:W1:Y:S01]  /*9930*/  LDCU.64 UR8, c[0x4][0x70] ;  /* 0x01000e00ff0877ac */ /* 0x000e620008000a00 */
[----:B------:R-:W-:Y:S01]  /*9940*/  MOV R3, 0x0 ;  /* 0x0000000000037802 */ /* 0x000fe20000000f00 */
[----:B------:R-:W-:Y:S02]  /*9950*/  HFMA2 R12, -RZ, RZ, 0, 5.9604644775390625e-08 ;  /* 0x00000001ff0c7431 */ /* 0x000fe400000001ff */
[----:B--2---:R-:W-:Y:S02]  /*9960*/  IMAD.MOV.U32 R8, RZ, RZ, 0x192 ;  /* 0x00000192ff087424 */ /* 0x004fe400078e00ff */
        /* <DEDUP_REMOVED lines=12> */
.L_x_149:
[----:B----4-:R-:W-:Y:S01]  /*9a30*/  LOP3.LUT R3, R44, 0xffffe000, RZ, 0xc0, !PT ;  /* 0xffffe0002c037812 */ /* 0x010fe200078ec0ff */
[----:B------:R-:W-:Y:S05]  /*9a40*/  WARPSYNC.ALL ;  /* 0x0000000000007948 */ /* 0x000fea0003800000 */
[----:B------:R-:W-:Y:S01]  /*9a50*/  R2UR UR4, R25 ;  /* 0x00000000190472ca */ /* 0x000fe200000e0000 */
[----:B------:R-:W-:Y:S01]  /*9a60*/  BSSY.RECONVERGENT B0, `(.L_x_150) ;  /* 0x0000062000007945 */ /* 0x000fe20003800200 */
[----:B-1----:R-:W-:Y:S02]  /*9a70*/  LOP3.LUT R20, R40, 0xffffe000, RZ, 0xc0, !PT ;  /* 0xffffe00028147812 */ /* 0x002fe400078ec0ff */
[----:B------:R-:W-:Y:S02]  /*9a80*/  LOP3.LUT R21, R41, 0xffffe000, RZ, 0xc0, !PT ;  /* 0xffffe00029157812 */ /* 0x000fe400078ec0ff */
[----:B------:R-:W-:Y:S02]  /*9a90*/  LOP3.LUT R26, R42, 0xffffe000, RZ, 0xc0, !PT ;  /* 0xffffe0002a1a7812 */ /* 0x000fe400078ec0ff */
[----:B------:R-:W-:Y:S02]  /*9aa0*/  ISETP.NE.AND P6, PT, R77, RZ, PT ;  /* 0x000000ff4d00720c */ /* 0x000fe40003fc5270 */
[----:B------:R-:W-:Y:S03]  /*9ab0*/  ISETP.NE.AND P0, PT, R57, RZ, PT ;  /* 0x000000ff3900720c */ /* 0x000fe60003f05270 */
[----:B--2---:R-:W1:Y:S02]  /*9ac0*/  LDTM.x16 R4, tmem[UR4+0x40] ;  /* 0x00004004000479ee */ /* 0x004e640008240000 */
        /* <DEDUP_REMOVED lines=27> */
[----:B------:R-:W-:Y:S01]  /*9c80*/  STS.128 [R55], R28 ;  /* 0x0000001c37007388 */ /* 0x000fe20000000c00 */
        /* <DEDUP_REMOVED lines=50> */
[----:B------:R-:W-:Y:S01]  /*9fb0*/  UIADD3 UR4, UPT, UPT, UR49, 0x200, URZ ;  /* 0x0000020031047890 */ /* 0x000fe2000fffe0ff */
[----:B------:R-:W-:Y:S01]  /*9fc0*/  R2UR UR10, R74 ;  /* 0x000000004a0a72ca */ /* 0x000fe200000e0000 */
[----:B------:R-:W-:Y:S01]  /*9fd0*/  UIADD3 UR9, UPT, UPT, UR41, 0x40, URZ ;  /* 0x0000004029097890 */ /* 0x000fe2000fffe0ff */
        /* <DEDUP_REMOVED lines=9> */
[----:B-1----:R-:W-:Y:S04]  /*a070*/  DEPBAR.LE SB0, 0x1 ;  /* 0x000080400000791a */ /* 0x002fe80000000000 */
.L_x_151:
[----:B------:R-:W-:Y:S05]  /*a080*/  BSYNC.RECONVERGENT B0 ;  /* 0x0000000000007941 */ /* 0x000fea0003800200 */
.L_x_150:
        /* <DEDUP_REMOVED lines=21> */
.L_x_155:
[----:B------:R-:W-:Y:S05]  /*a1e0*/  BSYNC B0 ;  /* 0x0000000000007941 */ /* 0x000fea0003800000 */
.L_x_154:
        /* <DEDUP_REMOVED lines=11> */
.L_x_153:
[----:B------:R-:W-:Y:S05]  /*a2a0*/  BSYNC B1 ;  /* 0x0000000000017941 */ /* 0x000fea0003800000 */
.L_x_152:
        /* <DEDUP_REMOVED lines=21> */
.L_x_157:
        /* <DEDUP_REMOVED lines=98> */
.L_x_159:
[----:B------:R-:W-:Y:S05]  /*aa20*/  BSYNC.RECONVERGENT B0 ;  /* 0x0000000000007941 */ /* 0x000fea0003800200 */
.L_x_158:
        /* <DEDUP_REMOVED lines=21> */
.L_x_163:
[----:B------:R-:W-:Y:S05]  /*ab80*/  BSYNC B0 ;  /* 0x0000000000007941 */ /* 0x000fea0003800000 */
.L_x_162:
        /* <DEDUP_REMOVED lines=11> */
.L_x_161:
[----:B------:R-:W-:Y:S05]  /*ac40*/  BSYNC B1 ;  /* 0x0000000000017941 */ /* 0x000fea0003800000 */
.L_x_160:
        /* <DEDUP_REMOVED lines=21> */
.L_x_165:
        /* <DEDUP_REMOVED lines=77> */
[----:B------:R-:W-:Y:S01]  /*b270*/  @P6 SHF.L.U32 R2, R84, 0x1f, RZ ;  /* 0x0000001f54026819 */ /* 0x000fe200000006ff */
        /* <DEDUP_REMOVED lines=20> */
.L_x_167:
[----:B------:R-:W-:Y:S05]  /*b3c0*/  BSYNC.RECONVERGENT B0 ;  /* 0x0000000000007941 */ /* 0x000fea0003800200 */
.L_x_166:
        /* <DEDUP_REMOVED lines=18> */
[----:B------:R-:W-:Y:S04]  /*b4f0*/  SHF.L.U32 R84, R84, 0x1f, RZ ;  /* 0x0000001f54547819 */ /* 0x000fe800000006ff */
[----:B------:R-:W1:Y:S02]  /*b500*/  SYNCS.PHASECHK.TRANS64.TRYWAIT P0, [R0+URZ+0x80], R84 ;  /* 0x00008054000075a7 */ /* 0x000e6400080011ff */
[----:B-1----:R-:W-:Y:S05]  /*b510*/  @!P0 BRA `(.L_x_172) ;  /* 0x0000001800ac8947 */ /* 0x002fea0003800000 */
.L_x_171:
[----:B------:R-:W-:Y:S05]  /*b520*/  BSYNC B0 ;  /* 0x0000000000007941 */ /* 0x000fea0003800000 */
.L_x_170:
[----:B------:R-:W-:Y:S11]  /*b530*/  ISETP.NE.AND P0, PT, R82, RZ, PT ;  /* 0x000000ff5200720c */ /* 0x000ff60003f05270 */
[----:B------:R-:W-:Y:S02]  /*b540*/  @!UPT UIADD3 URZ, UPT, UPT, URZ, URZ, URZ ;  /* 0x000000fffffff290 */ /* 0x000fe4000fffe0ff */
[----:B------:R2:W4:Y:S04]  /*b550*/  @P0 LDS.128 R44, [R4] ;  /* 0x00000000042c0984 */ /* 0x0005280000000c00 */
[----:B------:R2:W1:Y:S04]  /*b560*/  @P0 LDS.128 R40, [R3+0x10] ;  /* 0x0000100003280984 */ /* 0x0004680000000c00 */
[----:B------:R2:W1:Y:S04]  /*b570*/  @P0 LDS.128 R32, [R2+0x20] ;  /* 0x0000200002200984 */ /* 0x0004680000000c00 */
[----:B------:R2:W1:Y:S02]  /*b580*/  @P0 LDS.128 R36, [R80+0x30] ;  /* 0x0000300050240984 */ /* 0x0004640000000c00 */
.L_x_169:
[----:B------:R-:W-:Y:S05]  /*b590*/  BSYNC B1 ;  /* 0x0000000000017941 */ /* 0x000fea0003800000 */
.L_x_168:
        /* <DEDUP_REMOVED lines=21> */
.L_x_173:
[----:B------:R-:W-:Y:S01]  /*b6f0*/  ISETP.NE.AND P0, PT, R57, RZ, PT ;  /* 0x000000ff3900720c */ /* 0x000fe20003f05270 */
[----:B------:R-:W-:Y:S05]  /*b700*/  WARPSYNC.ALL ;  /* 0x0000000000007948 */ /* 0x000fea0003800000 */
[----:B------:R-:W-:Y:S01]  /*b710*/  R2UR UR4, R25 ;  /* 0x00000000190472ca */ /* 0x000fe200000e0000 */
[----:B------:R-:W-:Y:S01]  /*b720*/  VIADD R79, R79, 0xf0 ;  /* 0x000000f04f4f7836 */ /* 0x000fe20000000000 */
[----:B----4-:R-:W-:Y:S01]  /*b730*/  LOP3.LUT R0, R44, 0xffffe000, RZ, 0xc0, !PT ;  /* 0xffffe0002c007812 */ /* 0x010fe200078ec0ff */
[----:B------:R-:W-:Y:S01]  /*b740*/  BSSY.RECONVERGENT B0, `(.L_x_174) ;  /* 0x000005a000007945 */ /* 0x000fe20003800200 */
[----:B--2---:R-:W-:Y:S02]  /*b750*/  LOP3.LUT R2, R45, 0xffffe000, RZ, 0xc0, !PT ;  /* 0xffffe0002d027812 */ /* 0x004fe400078ec0ff */
[----:B------:R-:W-:Y:S02]  /*b760*/  LOP3.LUT R3, R46, 0xffffe000, RZ, 0xc0, !PT ;  /* 0xffffe0002e037812 */ /* 0x000fe400078ec0ff */
[----:B------:R-:W-:Y:S02]  /*b770*/  LOP3.LUT R20, R47, 0xffffe000, RZ, 0xc0, !PT ;  /* 0xffffe0002f147812 */ /* 0x000fe400078ec0ff */
[----:B------:R-:W-:Y:S02]  /*b780*/  LOP3.LUT R21, R40, 0xffffe000, RZ, 0xc0, !PT ;  /* 0xffffe00028157812 */ /* 0x000fe400078ec0ff */
[----:B------:R-:W-:Y:S01]  /*b790*/  LOP3.LUT R25, R41, 0xffffe000, RZ, 0xc0, !PT ;  /* 0xffffe00029197812 */ /* 0x000fe200078ec0ff */
[----:B------:R-:W1:Y:S01]  /*b7a0*/  LDTM.x16 R4, tmem[UR4+0x70] ;  /* 0x00007004000479ee */ /* 0x000e620008240000 */
[----:B------:R-:W-:Y:S01]  /*b7b0*/  LOP3.LUT R26, R42, 0xffffe000, RZ, 0xc0, !PT ;  /* 0xffffe0002a1a7812 */ /* 0x000fe200078ec0ff */
[----:B------:R-:W-:Y:S01]  /*b7c0*/  NOP ;  /* 0x0000000000007918 */ /* 0x000fe20000000000 */
[----:B------:R-:W-:Y:S02]  /*b7d0*/  LOP3.LUT R28, R43, 0xffffe000, RZ, 0xc0, !PT ;  /* 0xffffe0002b1c7812 */ /* 0x000fe400078ec0ff */
[----:B------:R-:W-:Y:S02]  /*b7e0*/  LOP3.LUT R79, R79, 0xfefffff8, RZ, 0xc0, !PT ;  /* 0xfefffff84f4f7812 */ /* 0x000fe400078ec0ff */
[----:B------:R-:W-:Y:S02]  /*b7f0*/  LOP3.LUT R29, R32, 0xffffe000, RZ, 0xc0, !PT ;  /* 0xffffe000201d7812 */ /* 0x000fe400078ec0ff */
[----:B------:R-:W-:Y:S01]  /*b800*/  LOP3.LUT R30, R33, 0xffffe000, RZ, 0xc0, !PT ;  /* 0xffffe000211e7812 */ /* 0x000fe200078ec0ff */
[----:B-1----:R1:W-:Y:S01]  /*b810*/  SYNCS.ARRIVE.TRANS64.RED.A1T0 RZ, [R79+URZ], RZ ;  /* 0x000000ff4fff79a7 */ /* 0x0023e200081004ff */
[----:B------:R-:W-:Y:S02]  /*b820*/  LOP3.LUT R31, R34, 0xffffe000, RZ, 0xc0, !PT ;  /* 0xffffe000221f7812 */ /* 0x000fe400078ec0ff */
[----:B------:R-:W-:Y:S02]  /*b830*/  LOP3.LUT R32, R35, 0xffffe000, RZ, 0xc0, !PT ;  /* 0xffffe00023207812 */ /* 0x000fe400078ec0ff */
[----:B------:R-:W-:Y:S02]  /*b840*/  LOP3.LUT R33, R36, 0xffffe000, RZ, 0xc0, !PT ;  /* 0xffffe00024217812 */ /* 0x000fe400078ec0ff */
[----:B------:R-:W-:Y:S02]  /*b850*/  LOP3.LUT R34, R37, 0xffffe000, RZ, 0xc0, !PT ;  /* 0xffffe00025227812 */ /* 0x000fe400078ec0ff */
[----:B------:R-:W-:Y:S02]  /*b860*/  LOP3.LUT R35, R38, 0xffffe000, RZ, 0xc0, !PT ;  /* 0xffffe00026237812 */ /* 0x000fe400078ec0ff */
[----:B------:R-:W-:Y:S01]  /*b870*/  LOP3.LUT R36, R39, 0xffffe000, RZ, 0xc0, !PT ;  /* 0xffffe00027247812 */ /* 0x000fe200078ec0ff */
[C---:B------:R-:W-:Y:S01]  /*b880*/  FMUL R4, R24.reuse, R4 ;  /* 0x0000000418047220 */ /* 0x040fe20000400000 */
[C---:B------:R-:W-:Y:S01]  /*b890*/  FMUL R5, R24.reuse, R5 ;  /* 0x0000000518057220 */ /* 0x040fe20000400000 */
[C---:B------:R-:W-:Y:S01]  /*b8a0*/  FMUL R6, R24.reuse, R6 ;  /* 0x0000000618067220 */ /* 0x040fe20000400000 */
[C---:B------:R-:W-:Y:S01]  /*b8b0*/  FMUL R7, R24.reuse, R7 ;  /* 0x0000000718077220 */ /* 0x040fe20000400000 */
[C---:B------:R-:W-:Y:S01]  /*b8c0*/  FFMA R4, R27.reuse, R0, R4 ;  /* 0x000000001b047223 */ /* 0x040fe20000000004 */
[C---:B------:R-:W-:Y:S01]  /*b8d0*/  FFMA R5, R27.reuse, R2, R5 ;  /* 0x000000021b057223 */ /* 0x040fe20000000005 */
[C---:B------:R-:W-:Y:S01]  /*b8e0*/  FFMA R6, R27.reuse, R3, R6 ;  /* 0x000000031b067223 */ /* 0x040fe20000000006 */
[C---:B------:R-:W-:Y:S01]  /*b8f0*/  FFMA R7, R27.reuse, R20, R7 ;  /* 0x000000141b077223 */ /* 0x040fe20000000007 */
[C---:B------:R-:W-:Y:S01]  /*b900*/  FMUL R8, R24.reuse, R8 ;  /* 0x0000000818087220 */ /* 0x040fe20000400000 */
[C---:B------:R-:W-:Y:S01]  /*b910*/  FMUL R9, R24.reuse, R9 ;  /* 0x0000000918097220 */ /* 0x040fe20000400000 */
[C---:B------:R-:W-:Y:S01]  /*b920*/  FMUL R10, R24.reuse, R10 ;  /* 0x0000000a180a7220 */ /* 0x040fe20000400000 */
[C---:B------:R-:W-:Y:S01]  /*b930*/  FMUL R11, R24.reuse, R11 ;  /* 0x0000000b180b7220 */ /* 0x040fe20000400000 */
[----:B------:R-:W-:Y:S01]  /*b940*/  F2FP.TF32.F32.PACK_B R4, R4 ;  /* 0x00000004ff04723e */ /* 0x000fe200024050ff */
[C---:B------:R-:W-:Y:S01]  /*b950*/  FFMA R8, R27.reuse, R21, R8 ;  /* 0x000000151b087223 */ /* 0x040fe20000000008 */
[----:B------:R-:W-:Y:S01]  /*b960*/  F2FP.TF32.F32.PACK_B R5, R5 ;  /* 0x00000005ff05723e */ /* 0x000fe200024050ff */
[C---:B------:R-:W-:Y:S01]  /*b970*/  FFMA R9, R27.reuse, R25, R9 ;  /* 0x000000191b097223 */ /* 0x040fe20000000009 */
[----:B------:R-:W-:Y:S01]  /*b980*/  F2FP.TF32.F32.PACK_B R6, R6 ;  /* 0x00000006ff06723e */ /* 0x000fe200024050ff */
[C---:B------:R-:W-:Y:S01]  /*b990*/  FFMA R10, R27.reuse, R26, R10 ;  /* 0x0000001a1b0a7223 */ /* 0x040fe2000000000a */
[----:B------:R-:W-:Y:S01]  /*b9a0*/  F2FP.TF32.F32.PACK_B R7, R7 ;  /* 0x00000007ff07723e */ /* 0x000fe200024050ff */
[C---:B------:R-:W-:Y:S01]  /*b9b0*/  FFMA R11, R27.reuse, R28, R11 ;  /* 0x0000001c1b0b7223 */ /* 0x040fe2000000000b */
[C---:B------:R-:W-:Y:S01]  /*b9c0*/  FMUL R12, R24.reuse, R12 ;  /* 0x0000000c180c7220 */ /* 0x040fe20000400000 */
[----:B------:R-:W-:Y:S01]  /*b9d0*/  F2FP.TF32.F32.PACK_B R8, R8 ;  /* 0x00000008ff08723e */ /* 0x000fe200024050ff */
[C---:B------:R-:W-:Y:S01]  /*b9e0*/  FMUL R13, R24.reuse, R13 ;  /* 0x0000000d180d7220 */ /* 0x040fe20000400000 */
[----:B------:R1:W-:Y:S01]  /*b9f0*/  STS.128 [R55+0x6000], R4 ;  /* 0x0060000437007388 */ /* 0x0003e20000000c00 */
        /* <DEDUP_REMOVED lines=8> */
[C---:B------:R-:W-:Y:S01]  /*ba80*/  FFMA R15, R27.reuse, R32, R15 ;  /* 0x000000201b0f7223 */ /* 0x040fe2000000000f */
[C---:B------:R-:W-:Y:S01]  /*ba90*/  FMUL R16, R24.reuse, R16 ;  /* 0x0000001018107220 */ /* 0x040fe20000400000 */
[----:B------:R-:W-:Y:S01]  /*baa0*/  F2FP.TF32.F32.PACK_B R12, R12 ;  /* 0x0000000cff0c723e */ /* 0x000fe200024050ff */
[----:B------:R1:W-:Y:S01]  /*bab0*/  STS.128 [R70+0x6010], R8 ;  /* 0x0060100846007388 */ /* 0x0003e20000000c00 */
[C---:B------:R-:W-:Y:S01]  /*bac0*/  FMUL R17, R24.reuse, R17 ;  /* 0x0000001118117220 */ /* 0x040fe20000400000 */
[C---:B------:R-:W-:Y:S01]  /*bad0*/  FMUL R18, R24.reuse, R18 ;  /* 0x0000001218127220 */ /* 0x040fe20000400000 */
[----:B------:R-:W-:Y:S01]  /*bae0*/  FMUL R19, R24, R19 ;  /* 0x0000001318137220 */ /* 0x000fe20000400000 */
[----:B------:R-:W-:Y:S01]  /*baf0*/  F2FP.TF32.F32.PACK_B R13, R13 ;  /* 0x0000000dff0d723e */ /* 0x000fe200024050ff */
[C---:B------:R-:W-:Y:S01]  /*bb00*/  FFMA R16, R27.reuse, R33, R16 ;  /* 0x000000211b107223 */ /* 0x040fe20000000010 */
[----:B------:R-:W-:Y:S01]  /*bb10*/  F2FP.TF32.F32.PACK_B R14, R14 ;  /* 0x0000000eff0e723e */ /* 0x000fe200024050ff */
[C---:B------:R-:W-:Y:S01]  /*bb20*/  FFMA R17, R27.reuse, R34, R17 ;  /* 0x000000221b117223 */ /* 0x040fe20000000011 */
[----:B------:R-:W-:Y:S01]  /*bb30*/  F2FP.TF32.F32.PACK_B R15, R15 ;  /* 0x0000000fff0f723e */ /* 0x000fe200024050ff */
[C---:B------:R-:W-:Y:S01]  /*bb40*/  FFMA R18, R27.reuse, R35, R18 ;  /* 0x000000231b127223 */ /* 0x040fe20000000012 */
[----:B------:R-:W-:Y:S01]  /*bb50*/  FFMA R19, R27, R36, R19 ;  /* 0x000000241b137223 */ /* 0x000fe20000000013 */
[----:B------:R-:W-:Y:S02]  /*bb60*/  F2FP.TF32.F32.PACK_B R16, R16 ;  /* 0x00000010ff10723e */ /* 0x000fe400024050ff */
[----:B------:R1:W-:Y:S01]  /*bb70*/  STS.128 [R69+0x6020], R12 ;  /* 0x0060200c45007388 */ /* 0x0003e20000000c00 */
[----:B------:R-:W-:Y:S02]  /*bb80*/  F2FP.TF32.F32.PACK_B R17, R17 ;  /* 0x00000011ff11723e */ /* 0x000fe400024050ff */
        /* <DEDUP_REMOVED lines=21> */
.L_x_175:
[----:B------:R-:W-:Y:S05]  /*bce0*/  BSYNC.RECONVERGENT B0 ;  /* 0x0000000000007941 */ /* 0x000fea0003800200 */
.L_x_174:
[----:B------:R-:W-:Y:S01]  /*bcf0*/  BAR.SYNC.DEFER_BLOCKING 0x1, 0x80 ;  /* 0x0042000000007b1d */ /* 0x000fe20000010000 */
[----:B------:R-:W-:Y:S01]  /*bd00*/  UISETP.NE.AND UP0, UPT, UR53, -0x8, UPT ;  /* 0xfffffff83500788c */ /* 0x000fe2000bf05270 */
[----:B------:R-:W-:Y:S08]  /*bd10*/  IADD3 R22, PT, PT, R22, 0x1, RZ ;  /* 0x0000000116167810 */ /* 0x000ff00007ffe0ff */
[----:B------:R-:W-:Y:S05]  /*bd20*/  BRA.U !UP0, `(.L_x_176) ;  /* 0x0000000108247547 */ /* 0x000fea000b800000 */
[----:B------:R-:W-:Y:S01]  /*bd30*/  ISETP.NE.AND P0, PT, R77, RZ, PT ;  /* 0x000000ff4d00720c */ /* 0x000fe20003f05270 */
[----:B------:R-:W-:Y:S01]  /*bd40*/  IMAD.U32 R0, RZ, RZ, UR50 ;  /* 0x00000032ff007e24 */ /* 0x000fe2000f8e00ff */
[----:B------:R-:W-:Y:S04]  /*bd50*/  UIADD3 UR4, UPT, UPT, UR50, 0x1, URZ ;  /* 0x0000000132047890 */ /* 0x000fe8000fffe0ff */
[----:B------:R-:W-:Y:S04]  /*bd60*/  UISETP.NE.AND UP0, UPT, UR4, 0x4, UPT ;  /* 0x000000040400788c */ /* 0x000fe8000bf05270 */
[----:B------:R-:W-:Y:S03]  /*bd70*/  USEL UR50, UR4, URZ, UP0 ;  /* 0x000000ff04327287 */ /* 0x000fe60008000000 */
[----:B------:R-:W-:Y:S05]  /*bd80*/  @P0 LEA R0, R0, UR49, 0x3 ;  /* 0x0000003100000c11 */ /* 0x000fea000f8e18ff */
[----:B------:R-:W-:Y:S05]  /*bd90*/  @P0 VIADD R0, R0, 0xa0 ;  /* 0x000000a000000836 */ /* 0x000fea0000000000 */
[----:B------:R-:W-:Y:S04]  /*bda0*/  @P0 PRMT R0, R83, 0x654, R0 ;  /* 0x0000065453000816 */ /* 0x000fe80000000000 */
[----:B------:R2:W-:Y:S03]  /*bdb0*/  @P0 SYNCS.ARRIVE.TRANS64.RED.A1T0 RZ, [R0+URZ], RZ ;  /* 0x000000ff00ff09a7 */ /* 0x0005e600081004ff */
.L_x_176:
[----:B------:R-:W-:Y:S01]  /*bdc0*/  R2UR UR6, R76 ;  /* 0x000000004c0672ca */ /* 0x000fe200000e0000 */
[----:B------:R-:W-:Y:S01]  /*bdd0*/  UIADD3 UR53, UPT, UPT, UR53, 0x8, URZ ;  /* 0x0000000835357890 */ /* 0x000fe2000fffe0ff */
[----:B------:R-:W-:Y:S02]  /*bde0*/  R2UR UR5, R66 ;  /* 0x00000000420572ca */ /* 0x000fe400000e0000 */
[----:B------:R-:W-:Y:S02]  /*bdf0*/  R2UR UR4, R67 ;  /* 0x00000000430472ca */ /* 0x000fe400000e0000 */
[----:B------:R-:W-:Y:S02]  /*be00*/  R2UR UR52, R71 ;  /* 0x00000000473472ca */ /* 0x000fe400000e0000 */
[C---:B------:R-:W-:Y:S02]  /*be10*/  ISETP.NE.AND P0, PT, R22.reuse, 0x2, PT ;  /* 0x000000021600780c */ /* 0x040fe40003f05270 */
[----:B------:R-:W-:Y:S02]  /*be20*/  LOP3.LUT R53, R53, 0x1, RZ, 0x3c, !PT ;  /* 0x0000000135357812 */ /* 0x000fe400078e3cff */
[----:B--2---:R-:W-:Y:S01]  /*be30*/  SEL R0, RZ, 0x1, P0 ;  /* 0x00000001ff007807 */ /* 0x004fe20000000000 */
[----:B------:R-:W-:Y:S01]  /*be40*/  UISETP.NE.AND UP0, UPT, UR6, URZ, UPT ;  /* 0x000000ff0600728c */ /* 0x000fe2000bf05270 */
[----:B------:R-:W-:Y:S01]  /*be50*/  SEL R22, R22, RZ, P0 ;  /* 0x000000ff16167207 */ /* 0x000fe20000000000 */
[----:B------:R-:W-:Y:S01]  /*be60*/  UIADD3 UR21, UPT, UPT, UR36, UR5, URZ ;  /* 0x0000000524157290 */ /* 0x000fe2000fffe0ff */
[----:B------:R-:W-:Y:S01]  /*be70*/  LOP3.LUT R54, R54, R0, RZ, 0x3c, !PT ;  /* 0x0000000036367212 */ /* 0x000fe200078e3cff */
[----:B------:R-:W-:Y:S05]  /*be80*/  UIADD3 UR51, UPT, UPT, UR37, UR4, URZ ;  /* 0x0000000425337290 */ /* 0x000fea000fffe0ff */
[----:B------:R-:W-:Y:S07]  /*be90*/  BRA.U UP0, `(.L_x_177) ;  /* 0xffffffa100e07547 */ /* 0x000fee000b83ffff */
[----:B------:R-:W-:-:S13]  /*bea0*/  R2UR UR4, R68 ;  /* 0x00000000440472ca */ /* 0x000fda00000e0000 */
[----:B------:R-:W-:-:S09]  /*beb0*/  UISETP.NE.AND UP0, UPT, UR4, URZ, UPT ;  /* 0x000000ff0400728c */ /* 0x000fd2000bf05270 */
[----:B------:R-:W-:Y:S05]  /*bec0*/  BRA.U !UP0, `(.L_x_178) ;  /* 0x0000000108487547 */ /* 0x000fea000b800000 */
[----:B------:R-:W2:Y:S02]  /*bed0*/  LDCU.64 UR4, c[0x0][0x890] ;  /* 0x00011200ff0477ac */ /* 0x000ea40008000a00 */
[----:B--2---:R-:W-:-:S04]  /*bee0*/  UISETP.NE.U32.AND UP0, UPT, UR4, URZ, UPT ;  /* 0x000000ff0400728c */ /* 0x004fc8000bf05070 */
[----:B------:R-:W-:-:S09]  /*bef0*/  UISETP.NE.AND.EX UP0, UPT, UR5, URZ, UPT, UP0 ;  /* 0x000000ff0500728c */ /* 0x000fd2000bf05300 */
[----:B------:R-:W-:Y:S05]  /*bf00*/  BRA.U UP0, `(.L_x_179) ;  /* 0x00000001000c7547 */ /* 0x000fea000b800000 */
[----:B------:R-:W-:-:S13]  /*bf10*/  FSETP.NEU.AND P0, PT, R27, RZ, PT ;  /* 0x000000ff1b00720b */ /* 0x000fda0003f0d000 */
[----:B------:R-:W-:Y:S05]  /*bf20*/  @!P0 EXIT ;  /* 0x000000000000894d */ /* 0x000fea0003800000 */
[----:B------:R-:W-:Y:S05]  /*bf30*/  BRA `(.L_x_178) ;  /* 0x00000000002c7947 */ /* 0x000fea0003800000 */
.L_x_179:
[----:B------:R-:W-:Y:S01]  /*bf40*/  ISETP.NE.AND P0, PT, R75, RZ, PT ;  /* 0x000000ff4b00720c */ /* 0x000fe20003f05270 */
[----:B------:R-:W-:-:S12]  /*bf50*/  BSSY.RECONVERGENT B0, `(.L_x_178) ;  /* 0x0000009000007945 */ /* 0x000fd80003800200 */
[----:B------:R-:W-:Y:S05]  /*bf60*/  @P0 BRA `(.L_x_180) ;  /* 0x0000000000140947 */ /* 0x000fea0003800000 */
[----:B------:R-:W2:Y:S02]  /*bf70*/  LDCU.64 UR4, c[0x0][0x888] ;  /* 0x00011100ff0477ac */ /* 0x000ea40008000a00 */
[----:B--2---:R-:W-:-:S04]  /*bf80*/  ISETP.NE.U32.AND P0, PT, RZ, UR4, PT ;  /* 0x00000004ff007c0c */ /* 0x004fc8000bf05070 */
[----:B------:R-:W-:-:S13]  /*bf90*/  ISETP.NE.AND.EX P0, PT, RZ, UR5, PT, P0 ;  /* 0x00000005ff007c0c */ /* 0x000fda000bf05300 */
[----:B------:R-:W-:Y:S05]  /*bfa0*/  @!P0 EXIT ;  /* 0x000000000000894d */ /* 0x000fea0003800000 */
[----:B------:R-:W-:Y:S05]  /*bfb0*/  BRA `(.L_x_181) ;  /* 0x0000000000087947 */ /* 0x000fea0003800000 */
.L_x_180:
[----:B------:R-:W-:-:S13]  /*bfc0*/  FSETP.NEU.AND P0, PT, R27, RZ, PT ;  /* 0x000000ff1b00720b */ /* 0x000fda0003f0d000 */
[----:B------:R-:W-:Y:S05]  /*bfd0*/  @!P0 EXIT ;  /* 0x000000000000894d */ /* 0x000fea0003800000 */
.L_x_181:
[----:B------:R-:W-:Y:S05]  /*bfe0*/  BSYNC.RECONVERGENT B0 ;  /* 0x0000000000007941 */ /* 0x000fea0003800200 */
.L_x_178:
[----:B------:R-:W2:Y:S01]  /*bff0*/  S2UR UR5, SR_CgaCtaId ;  /* 0x00000000000579c3 */ /* 0x000ea20000008800 */
[----:B------:R-:W-:Y:S01]  /*c000*/  ULEA UR4, UR50, UR49, 0x3 ;  /* 0x0000003132047291 */ /* 0x000fe2000f8e18ff */
[----:B------:R-:W-:-:S04]  /*c010*/  DEPBAR.LE SB0, 0x0 ;  /* 0x000080000000791a */ /* 0x000fc80000000000 */
[----:B------:R-:W-:-:S04]  /*c020*/  UIADD3 UR4, UPT, UPT, UR4, 0xa0, URZ ;  /* 0x000000a004047890 */ /* 0x000fc8000fffe0ff */
[----:B--2---:R-:W-:-:S09]  /*c030*/  UPRMT UR4, UR5, 0x654, UR4 ;  /* 0x0000065405047896 */ /* 0x004fd20008000004 */
[----:B------:R-:W-:Y:S01]  /*c040*/  SYNCS.ARRIVE.TRANS64.RED.A1T0 RZ, [UR4], RZ ;  /* 0x000000ffffff79a7 */ /* 0x000fe20008100404 */
[----:B------:R-:W-:Y:S05]  /*c050*/  EXIT ;  /* 0x000000000000794d */ /* 0x000fea0003800000 */
.L_x_24:
[----:B------:R-:W-:Y:S07]  /*c060*/  MOV R0, UR9 ;  /* 0x0000000900007c02 */ /* 0x000fee0008000f00 */
.L_x_182:
[----:B-1----:R1:W2:Y:S02]  /*c070*/  SYNCS.PHASECHK.TRANS64.TRYWAIT P0, [R0+URZ+0x40], R4 ;  /* 0x00004004000075a7 */ /* 0x0022a400080011ff */
[----:B--2---:R-:W-:Y:S05]  /*c080*/  @!P0 NANOSLEEP.SYNCS 0x989680 ;  /* 0x009896800000895d */ /* 0x004fea0003900000 */
[----:B------:R-:W2:Y:S02]  /*c090*/  @!P0 SYNCS.PHASECHK.TRANS64 P0, [R0+URZ+0x40], R4 ;  /* 0x00004004000085a7 */ /* 0x000ea400080010ff */
[----:B--2---:R-:W-:Y:S05]  /*c0a0*/  @!P0 BRA `(.L_x_182) ;  /* 0xfffffffc00f08947 */ /* 0x004fea000383ffff */
[----:B------:R-:W-:Y:S05]  /*c0b0*/  BRA `(.L_x_23) ;  /* 0xffffff5800b07947 */ /* 0x000fea000383ffff */
.L_x_31:
[----:B------:R-:W-:Y:S07]  /*c0c0*/  MOV R0, UR9 ;  /* 0x0000000900007c02 */ /* 0x000fee0008000f00 */
.L_x_183:
[----:B-1----:R1:W2:Y:S02]  /*c0d0*/  SYNCS.PHASECHK.TRANS64.TRYWAIT P0, [R0+URZ+0x40], R4 ;  /* 0x00004004000075a7 */ /* 0x0022a400080011ff */
[----:B--2---:R-:W-:Y:S05]  /*c0e0*/  @!P0 NANOSLEEP.SYNCS 0x989680 ;  /* 0x009896800000895d */ /* 0x004fea0003900000 */
[----:B------:R-:W2:Y:S02]  /*c0f0*/  @!P0 SYNCS.PHASECHK.TRANS64 P0, [R0+URZ+0x40], R4 ;  /* 0x00004004000085a7 */ /* 0x000ea400080010ff */
[----:B--2---:R-:W-:Y:S05]  /*c100*/  @!P0 BRA `(.L_x_183) ;  /* 0xfffffffc00f08947 */ /* 0x004fea000383ffff */
[----:B------:R-:W-:Y:S05]  /*c110*/  BRA `(.L_x_30) ;  /* 0xffffff60000c7947 */ /* 0x000fea000383ffff */
.L_x_36:
[----:B------:R-:W-:-:S07]  /*c120*/  MOV R0, UR25 ;  /* 0x0000001900007c02 */ /* 0x000fce0008000f00 */
.L_x_184:
[----:B-1----:R1:W2:Y:S02]  /*c130*/  SYNCS.PHASECHK.TRANS64.TRYWAIT P0, [R0+URZ+0xd0], R3 ;  /* 0x0000d003000075a7 */ /* 0x0022a400080011ff */
[----:B--2---:R-:W-:Y:S05]  /*c140*/  @!P0 NANOSLEEP.SYNCS 0x989680 ;  /* 0x009896800000895d */ /* 0x004fea0003900000 */
[----:B------:R-:W2:Y:S02]  /*c150*/  @!P0 SYNCS.PHASECHK.TRANS64 P0, [R0+URZ+0xd0], R3 ;  /* 0x0000d003000085a7 */ /* 0x000ea400080010ff */
[----:B--2---:R-:W-:Y:S05]  /*c160*/  @!P0 BRA `(.L_x_184) ;  /* 0xfffffffc00f08947 */ /* 0x004fea000383ffff */
[----:B------:R-:W-:Y:S05]  /*c170*/  BRA `(.L_x_185) ;  /* 0xffffff6000d87947 */ /* 0x000fea000383ffff */
.L_x_40:
[----:B------:R-:W-:-:S07]  /*c180*/  MOV R0, UR4 ;  /* 0x0000000400007c02 */ /* 0x000fce0008000f00 */
.L_x_186:
[----:B-1----:R1:W2:Y:S02]  /*c190*/  SYNCS.PHASECHK.TRANS64.TRYWAIT P0, [R0+URZ], R2 ;  /* 0x00000002000075a7 */ /* 0x0022a400080011ff */
[----:B--2---:R-:W-:Y:S05]  /*c1a0*/  @!P0 NANOSLEEP.SYNCS 0x989680 ;  /* 0x009896800000895d */ /* 0x004fea0003900000 */
[----:B------:R-:W2:Y:S02]  /*c1b0*/  @!P0 SYNCS.PHASECHK.TRANS64 P0, [R0+URZ], R2 ;  /* 0x00000002000085a7 */ /* 0x000ea400080010ff */
[----:B--2---:R-:W-:Y:S05]  /*c1c0*/  @!P0 BRA `(.L_x_186) ;  /* 0xfffffffc00f08947 */ /* 0x004fea000383ffff */
[----:B------:R-:W-:Y:S05]  /*c1d0*/  BRA `(.L_x_187) ;  /* 0xffffff6800707947 */ /* 0x000fea000383ffff */
.L_x_41:
[----:B------:R-:W-:-:S07]  /*c1e0*/  MOV R0, UR5 ;  /* 0x0000000500007c02 */ /* 0x000fce0008000f00 */
.L_x_188:
[----:B-1----:R1:W2:Y:S02]  /*c1f0*/  SYNCS.PHASECHK.TRANS64.TRYWAIT P0, [R0+URZ], R2 ;  /* 0x00000002000075a7 */ /* 0x0022a400080011ff */
[----:B--2---:R-:W-:Y:S05]  /*c200*/  @!P0 NANOSLEEP.SYNCS 0x989680 ;  /* 0x009896800000895d */ /* 0x004fea0003900000 */
[----:B------:R-:W2:Y:S02]  /*c210*/  @!P0 SYNCS.PHASECHK.TRANS64 P0, [R0+URZ], R2 ;  /* 0x00000002000085a7 */ /* 0x000ea400080010ff */
[----:B--2---:R-:W-:Y:S05]  /*c220*/  @!P0 BRA `(.L_x_188) ;  /* 0xfffffffc00f08947 */ /* 0x004fea000383ffff */
[----:B------:R-:W-:Y:S05]  /*c230*/  BRA `(.L_x_189) ;  /* 0xffffff6800807947 */ /* 0x000fea000383ffff */
.L_x_42:
[----:B------:R-:W-:-:S07]  /*c240*/  MOV R0, UR5 ;  /* 0x0000000500007c02 */ /* 0x000fce0008000f00 */
.L_x_190:
[----:B-1----:R1:W2:Y:S02]  /*c250*/  SYNCS.PHASECHK.TRANS64.TRYWAIT P0, [R0+URZ], R2 ;  /* 0x00000002000075a7 */ /* 0x0022a400080011ff */
[----:B--2---:R-:W-:Y:S05]  /*c260*/  @!P0 NANOSLEEP.SYNCS 0x989680 ;  /* 0x009896800000895d */ /* 0x004fea0003900000 */
[----:B------:R-:W2:Y:S02]  /*c270*/  @!P0 SYNCS.PHASECHK.TRANS64 P0, [R0+URZ], R2 ;  /* 0x00000002000085a7 */ /* 0x000ea400080010ff */
[----:B--2---:R-:W-:Y:S05]  /*c280*/  @!P0 BRA `(.L_x_190) ;  /* 0xfffffffc00f08947 */ /* 0x004fea000383ffff */
[----:B------:R-:W-:Y:S05]  /*c290*/  BRA `(.L_x_191) ;  /* 0xffffff6800907947 */ /* 0x000fea000383ffff */
.L_x_43:
[----:B------:R-:W-:-:S07]  /*c2a0*/  MOV R0, UR5 ;  /* 0x0000000500007c02 */ /* 0x000fce0008000f00 */
.L_x_192:
[----:B-1----:R1:W2:Y:S02]  /*c2b0*/  SYNCS.PHASECHK.TRANS64.TRYWAIT P0, [R0+URZ], R2 ;  /* 0x00000002000075a7 */ /* 0x0022a400080011ff */
[----:B--2---:R-:W-:Y:S05]  /*c2c0*/  @!P0 NANOSLEEP.SYNCS 0x989680 ;  /* 0x009896800000895d */ /* 0x004fea0003900000 */
[----:B------:R-:W2:Y:S02]  /*c2d0*/  @!P0 SYNCS.PHASECHK.TRANS64 P0, [R0+URZ], R2 ;  /* 0x00000002000085a7 */ /* 0x000ea400080010ff */
[----:B--2---:R-:W-:Y:S05]  /*c2e0*/  @!P0 BRA `(.L_x_192) ;  /* 0xfffffffc00f08947 */ /* 0x004fea000383ffff */
[----:B------:R-:W-:Y:S05]  /*c2f0*/  BRA `(.L_x_193) ;  /* 0xffffff6800a07947 */ /* 0x000fea000383ffff */
.L_x_44:
[----:B------:R-:W-:-:S07]  /*c300*/  MOV R0, UR5 ;  /* 0x0000000500007c02 */ /* 0x000fce0008000f00 */
.L_x_194:
[----:B-1----:R1:W2:Y:S02]  /*c310*/  SYNCS.PHASECHK.TRANS64.TRYWAIT P0, [R0+URZ], R2 ;  /* 0x00000002000075a7 */ /* 0x0022a400080011ff */
[----:B--2---:R-:W-:Y:S05]  /*c320*/  @!P0 NANOSLEEP.SYNCS 0x989680 ;  /* 0x009896800000895d */ /* 0x004fea0003900000 */
[----:B------:R-:W2:Y:S02]  /*c330*/  @!P0 SYNCS.PHASECHK.TRANS64 P0, [R0+URZ], R2 ;  /* 0x00000002000085a7 */ /* 0x000ea400080010ff */
[----:B--2---:R-:W-:Y:S05]  /*c340*/  @!P0 BRA `(.L_x_194) ;  /* 0xfffffffc00f08947 */ /* 0x004fea000383ffff */
[----:B------:R-:W-:Y:S05]  /*c350*/  BRA `(.L_x_195) ;  /* 0xffffff6800b07947 */ /* 0x000fea000383ffff */
.L_x_45:
[----:B------:R-:W-:-:S07]  /*c360*/  MOV R0, UR5 ;  /* 0x0000000500007c02 */ /* 0x000fce0008000f00 */
.L_x_196:
[----:B-1----:R1:W2:Y:S02]  /*c370*/  SYNCS.PHASECHK.TRANS64.TRYWAIT P0, [R0+URZ], R2 ;  /* 0x00000002000075a7 */ /* 0x0022a400080011ff */
[----:B--2---:R-:W-:Y:S05]  /*c380*/  @!P0 NANOSLEEP.SYNCS 0x989680 ;  /* 0x009896800000895d */ /* 0x004fea0003900000 */
[----:B------:R-:W2:Y:S02]  /*c390*/  @!P0 SYNCS.PHASECHK.TRANS64 P0, [R0+URZ], R2 ;  /* 0x00000002000085a7 */ /* 0x000ea400080010ff */
[----:B--2---:R-:W-:Y:S05]  /*c3a0*/  @!P0 BRA `(.L_x_196) ;  /* 0xfffffffc00f08947 */ /* 0x004fea000383ffff */
[----:B------:R-:W-:Y:S05]  /*c3b0*/  BRA `(.L_x_197) ;  /* 0xffffff6800c07947 */ /* 0x000fea000383ffff */
.L_x_46:
[----:B------:R-:W-:-:S07]  /*c3c0*/  MOV R0, UR5 ;  /* 0x0000000500007c02 */ /* 0x000fce0008000f00 */
.L_x_198:
[----:B-1----:R1:W2:Y:S02]  /*c3d0*/  SYNCS.PHASECHK.TRANS64.TRYWAIT P0, [R0+URZ], R2 ;  /* 0x00000002000075a7 */ /* 0x0022a400080011ff */
[----:B--2---:R-:W-:Y:S05]  /*c3e0*/  @!P0 NANOSLEEP.SYNCS 0x989680 ;  /* 0x009896800000895d */ /* 0x004fea0003900000 */
[----:B------:R-:W2:Y:S02]  /*c3f0*/  @!P0 SYNCS.PHASECHK.TRANS64 P0, [R0+URZ], R2 ;  /* 0x00000002000085a7 */ /* 0x000ea400080010ff */
[----:B--2---:R-:W-:Y:S05]  /*c400*/  @!P0 BRA `(.L_x_198) ;  /* 0xfffffffc00f08947 */ /* 0x004fea000383ffff */
[----:B------:R-:W-:Y:S05]  /*c410*/  BRA `(.L_x_199) ;  /* 0xffffff6800d07947 */ /* 0x000fea000383ffff */
.L_x_49:
[----:B------:R-:W-:-:S07]  /*c420*/  MOV R4, UR4 ;  /* 0x0000000400047c02 */ /* 0x000fce0008000f00 */
.L_x_200:
[----:B--2---:R2:W3:Y:S02]  /*c430*/  SYNCS.PHASECHK.TRANS64.TRYWAIT P1, [R4+URZ+0xd8], R6 ;  /* 0x0000d806040075a7 */ /* 0x0044e400080211ff */
[----:B---3--:R-:W-:Y:S05]  /*c440*/  @!P1 NANOSLEEP.SYNCS 0x989680 ;  /* 0x009896800000995d */ /* 0x008fea0003900000 */
[----:B------:R-:W3:Y:S02]  /*c450*/  @!P1 SYNCS.PHASECHK.TRANS64 P1, [R4+URZ+0xd8], R6 ;  /* 0x0000d806040095a7 */ /* 0x000ee400080210ff */
[----:B---3--:R-:W-:Y:S05]  /*c460*/  @!P1 BRA `(.L_x_200) ;  /* 0xfffffffc00f09947 */ /* 0x008fea000383ffff */
[----:B------:R-:W-:Y:S05]  /*c470*/  BRA `(.L_x_201) ;  /* 0xffffff6c00407947 */ /* 0x000fea000383ffff */
.L_x_50:
[----:B--2---:R-:W-:-:S07]  /*c480*/  MOV R4, UR4 ;  /* 0x0000000400047c02 */ /* 0x004fce0008000f00 */
.L_x_202:
[----:B--2---:R2:W3:Y:S02]  /*c490*/  SYNCS.PHASECHK.TRANS64.TRYWAIT P1, [R4+URZ+0xd0], R5 ;  /* 0x0000d005040075a7 */ /* 0x0044e400080211ff */
[----:B---3--:R-:W-:Y:S05]  /*c4a0*/  @!P1 NANOSLEEP.SYNCS 0x989680 ;  /* 0x009896800000995d */ /* 0x008fea0003900000 */
[----:B------:R-:W3:Y:S02]  /*c4b0*/  @!P1 SYNCS.PHASECHK.TRANS64 P1, [R4+URZ+0xd0], R5 ;  /* 0x0000d005040095a7 */ /* 0x000ee400080210ff */
[----:B---3--:R-:W-:Y:S05]  /*c4c0*/  @!P1 BRA `(.L_x_202) ;  /* 0xfffffffc00f09947 */ /* 0x008fea000383ffff */
[----:B------:R-:W-:Y:S05]  /*c4d0*/  BRA `(.L_x_203) ;  /* 0xffffff6c00487947 */ /* 0x000fea000383ffff */
.L_x_60:
[----:B--2---:R-:W-:-:S04]  /*c4e0*/  MOV R5, UR5 ;  /* 0x0000000500057c02 */ /* 0x004fc80008000f00 */
[----:B------:R2:W3:Y:S03]  /*c4f0*/  SYNCS.PHASECHK.TRANS64.TRYWAIT P0, [R5+URZ+0x8], R6 ;  /* 0x00000806050075a7 */ /* 0x0004e600080011ff */
[----:B---3--:R-:W-:Y:S05]  /*c500*/  @!P0 NANOSLEEP.SYNCS 0x989680 ;  /* 0x009896800000895d */ /* 0x008fea0003900000 */
[----:B------:R-:W3:Y:S02]  /*c510*/  @!P0 SYNCS.PHASECHK.TRANS64 P0, [R5+URZ+0x8], R6 ;  /* 0x00000806050085a7 */ /* 0x000ee400080010ff */
[----:B---3--:R-:W-:Y:S05]  /*c520*/  @!P0 BRA `(.L_x_60) ;  /* 0xfffffffc00ec8947 */ /* 0x008fea000383ffff */
[----:B------:R-:W-:Y:S05]  /*c530*/  BRA `(.L_x_59) ;  /* 0xffffff7000147947 */ /* 0x000fea000383ffff */
.L_x_62:
[----:B------:R-:W-:Y:S01]  /*c540*/  BSSY B0, `(.L_x_204) ;  /* 0x0000006000007945 */ /* 0x000fe20003800000 */
[----:B------:R-:W-:-:S07]  /*c550*/  MOV R15, 0xffffffff ;  /* 0xffffffff000f7802 */ /* 0x000fce0000000f00 */
[----:B-12--5:R-:W-:Y:S05]  /*c560*/  WARPSYNC.COLLECTIVE R15, `(.L_x_205) ;  /* 0x000000000f0c7348 */ /* 0x026fea0003c00000 */
[----:B------:R-:W-:Y:S02]  /*c570*/  ELECT P6, UR79, PT ;  /* 0x00000000004f782f */ /* 0x000fe400038c0000 */
[----:B------:R-:W-:Y:S01]  /*c580*/  MOV R14, UR79 ;  /* 0x0000004f000e7c02 */ /* 0x000fe20008000f00 */
[----:B-12--5:R-:W-:Y:S10]  /*c590*/  ENDCOLLECTIVE ;  /* 0x000000000000791b */ /* 0x026ff40003800000 */
.L_x_205:
[----:B------:R-:W-:Y:S05]  /*c5a0*/  BSYNC B0 ;  /* 0x0000000000007941 */ /* 0x000fea0003800000 */
.L_x_204:
[----:B------:R-:W-:Y:S05]  /*c5b0*/  BRA `(.L_x_206) ;  /* 0xffffff7000447947 */ /* 0x000fea000383ffff */
.L_x_64:
[----:B--2---:R-:W-:-:S04]  /*c5c0*/  MOV R3, UR5 ;  /* 0x0000000500037c02 */ /* 0x004fc80008000f00 */
[----:B------:R2:W3:Y:S03]  /*c5d0*/  SYNCS.PHASECHK.TRANS64.TRYWAIT P0, [R3+URZ+0x8], R4 ;  /* 0x00000804030075a7 */ /* 0x0004e600080011ff */
[----:B---3--:R-:W-:Y:S05]  /*c5e0*/  @!P0 NANOSLEEP.SYNCS 0x989680 ;  /* 0x009896800000895d */ /* 0x008fea0003900000 */
[----:B------:R-:W3:Y:S02]  /*c5f0*/  @!P0 SYNCS.PHASECHK.TRANS64 P0, [R3+URZ+0x8], R4 ;  /* 0x00000804030085a7 */ /* 0x000ee400080010ff */
[----:B---3--:R-:W-:Y:S05]  /*c600*/  @!P0 BRA `(.L_x_64) ;  /* 0xfffffffc00ec8947 */ /* 0x008fea000383ffff */
[----:B------:R-:W-:Y:S05]  /*c610*/  BRA `(.L_x_63) ;  /* 0xffffff7000487947 */ /* 0x000fea000383ffff */
.L_x_65:
[----:B------:R-:W-:-:S07]  /*c620*/  MOV R4, UR20 ;  /* 0x0000001400047c02 */ /* 0x000fce0008000f00 */
.L_x_207:
[----:B-1----:R1:W2:Y:S02]  /*c630*/  SYNCS.PHASECHK.TRANS64.TRYWAIT P0, [R4+URZ+0xd0], R5 ;  /* 0x0000d005040075a7 */ /* 0x0022a400080011ff */
[----:B--2---:R-:W-:Y:S05]  /*c640*/  @!P0 NANOSLEEP.SYNCS 0x989680 ;  /* 0x009896800000895d */ /* 0x004fea0003900000 */
[----:B------:R-:W2:Y:S02]  /*c650*/  @!P0 SYNCS.PHASECHK.TRANS64 P0, [R4+URZ+0xd0], R5 ;  /* 0x0000d005040085a7 */ /* 0x000ea400080010ff */
[----:B--2---:R-:W-:Y:S05]  /*c660*/  @!P0 BRA `(.L_x_207) ;  /* 0xfffffffc00f08947 */ /* 0x004fea000383ffff */
[----:B------:R-:W-:Y:S05]  /*c670*/  BRA `(.L_x_208) ;  /* 0xffffff7400447947 */ /* 0x000fea000383ffff */
.L_x_67:
[----:B------:R-:W-:-:S07]  /*c680*/  MOV R4, UR25 ;  /* 0x0000001900047c02 */ /* 0x000fce0008000f00 */
.L_x_209:
[----:B-1----:R1:W2:Y:S02]  /*c690*/  SYNCS.PHASECHK.TRANS64.TRYWAIT P0, [R4+URZ+0xf0], R5 ;  /* 0x0000f005040075a7 */ /* 0x0022a400080011ff */
[----:B--2---:R-:W-:Y:S05]  /*c6a0*/  @!P0 NANOSLEEP.SYNCS 0x989680 ;  /* 0x009896800000895d */ /* 0x004fea0003900000 */
[----:B------:R-:W2:Y:S02]  /*c6b0*/  @!P0 SYNCS.PHASECHK.TRANS64 P0, [R4+URZ+0xf0], R5 ;  /* 0x0000f005040085a7 */ /* 0x000ea400080010ff */
[----:B--2---:R-:W-:Y:S05]  /*c6c0*/  @!P0 BRA `(.L_x_209) ;  /* 0xfffffffc00f08947 */ /* 0x004fea000383ffff */
[----:B------:R-:W-:Y:S05]  /*c6d0*/  BRA `(.L_x_66) ;  /* 0xffffff7400647947 */ /* 0x000fea000383ffff */
.L_x_71:
[----:B-1----:R-:W-:Y:S07]  /*c6e0*/  MOV R4, UR18 ;  /* 0x0000001200047c02 */ /* 0x002fee0008000f00 */
.L_x_210:
[----:B-1----:R1:W2:Y:S02]  /*c6f0*/  SYNCS.PHASECHK.TRANS64.TRYWAIT P0, [R4+URZ], R6 ;  /* 0x00000006040075a7 */ /* 0x0022a400080011ff */
[----:B--2---:R-:W-:Y:S05]  /*c700*/  @!P0 NANOSLEEP.SYNCS 0x989680 ;  /* 0x009896800000895d */ /* 0x004fea0003900000 */
[----:B------:R-:W2:Y:S02]  /*c710*/  @!P0 SYNCS.PHASECHK.TRANS64 P0, [R4+URZ], R6 ;  /* 0x00000006040085a7 */ /* 0x000ea400080010ff */
[----:B--2---:R-:W-:Y:S05]  /*c720*/  @!P0 BRA `(.L_x_210) ;  /* 0xfffffffc00f08947 */ /* 0x004fea000383ffff */
[----:B------:R-:W-:Y:S05]  /*c730*/  BRA `(.L_x_70) ;  /* 0xffffff7400887947 */ /* 0x000fea000383ffff */
.L_x_75:
[----:B--2---:R-:W-:-:S07]  /*c740*/  MOV R0, UR4 ;  /* 0x0000000400007c02 */ /* 0x004fce0008000f00 */
.L_x_211:
[----:B--2---:R2:W3:Y:S02]  /*c750*/  SYNCS.PHASECHK.TRANS64.TRYWAIT P0, [R0+URZ], R2 ;  /* 0x00000002000075a7 */ /* 0x0044e400080011ff */
[----:B---3--:R-:W-:Y:S05]  /*c760*/  @!P0 NANOSLEEP.SYNCS 0x989680 ;  /* 0x009896800000895d */ /* 0x008fea0003900000 */
[----:B------:R-:W3:Y:S02]  /*c770*/  @!P0 SYNCS.PHASECHK.TRANS64 P0, [R0+URZ], R2 ;  /* 0x00000002000085a7 */ /* 0x000ee400080010ff */
[----:B---3--:R-:W-:Y:S05]  /*c780*/  @!P0 BRA `(.L_x_211) ;  /* 0xfffffffc00f08947 */ /* 0x008fea000383ffff */
[----:B------:R-:W-:Y:S05]  /*c790*/  BRA `(.L_x_212) ;  /* 0xffffff7800907947 */ /* 0x000fea000383ffff */
.L_x_78:
[----:B------:R-:W-:-:S07]  /*c7a0*/  MOV R0, UR20 ;  /* 0x0000001400007c02 */ /* 0x000fce0008000f00 */
.L_x_213:
[----:B--2---:R2:W3:Y:S02]  /*c7b0*/  SYNCS.PHASECHK.TRANS64.TRYWAIT P1, [R0+URZ+0x100], R2 ;  /* 0x00010002000075a7 */ /* 0x0044e400080211ff */
[----:B---3--:R-:W-:Y:S05]  /*c7c0*/  @!P1 NANOSLEEP.SYNCS 0x989680 ;  /* 0x009896800000995d */ /* 0x008fea0003900000 */
[----:B------:R-:W3:Y:S02]  /*c7d0*/  @!P1 SYNCS.PHASECHK.TRANS64 P1, [R0+URZ+0x100], R2 ;  /* 0x00010002000095a7 */ /* 0x000ee400080210ff */
[----:B---3--:R-:W-:Y:S05]  /*c7e0*/  @!P1 BRA `(.L_x_213) ;  /* 0xfffffffc00f09947 */ /* 0x008fea000383ffff */
[----:B------:R-:W-:Y:S05]  /*c7f0*/  BRA `(.L_x_214) ;  /* 0xffffff7800dc7947 */ /* 0x000fea000383ffff */
.L_x_83:
[----:B------:R-:W-:Y:S07]  /*c800*/  MOV R2, UR31 ;  /* 0x0000001f00027c02 */ /* 0x000fee0008000f00 */
.L_x_215:
[----:B-1----:R1:W2:Y:S02]  /*c810*/  SYNCS.PHASECHK.TRANS64.TRYWAIT P0, [R2+URZ+0xd0], R3 ;  /* 0x0000d003020075a7 */ /* 0x0022a400080011ff */
[----:B--2---:R-:W-:Y:S05]  /*c820*/  @!P0 NANOSLEEP.SYNCS 0x989680 ;  /* 0x009896800000895d */ /* 0x004fea0003900000 */
[----:B------:R-:W2:Y:S02]  /*c830*/  @!P0 SYNCS.PHASECHK.TRANS64 P0, [R2+URZ+0xd0], R3 ;  /* 0x0000d003020085a7 */ /* 0x000ea400080010ff */
[----:B--2---:R-:W-:Y:S05]  /*c840*/  @!P0 BRA `(.L_x_215) ;  /* 0xfffffffc00f08947 */ /* 0x004fea000383ffff */
[----:B------:R-:W-:Y:S05]  /*c850*/  BRA `(.L_x_216) ;  /* 0xffffff80002c7947 */ /* 0x000fea000383ffff */
.L_x_86:
[----:B------:R-:W-:Y:S07]  /*c860*/  MOV R2, UR31 ;  /* 0x0000001f00027c02 */ /* 0x000fee0008000f00 */
.L_x_217:
[----:B-1----:R1:W2:Y:S02]  /*c870*/  SYNCS.PHASECHK.TRANS64.TRYWAIT P2, [R2+URZ+0xc8], R3 ;  /* 0x0000c803020075a7 */ /* 0x0022a400080411ff */
[----:B--2---:R-:W-:Y:S05]  /*c880*/  @!P2 NANOSLEEP.SYNCS 0x989680 ;  /* 0x009896800000a95d */ /* 0x004fea0003900000 */
[----:B------:R-:W2:Y:S02]  /*c890*/  @!P2 SYNCS.PHASECHK.TRANS64 P2, [R2+URZ+0xc8], R3 ;  /* 0x0000c8030200a5a7 */ /* 0x000ea400080410ff */
[----:B--2---:R-:W-:Y:S05]  /*c8a0*/  @!P2 BRA `(.L_x_217) ;  /* 0xfffffffc00f0a947 */ /* 0x004fea000383ffff */
[----:B------:R-:W-:Y:S05]  /*c8b0*/  BRA `(.L_x_85) ;  /* 0xffffff8400947947 */ /* 0x000fea000383ffff */
.L_x_89:
[----:B-1----:R-:W-:Y:S07]  /*c8c0*/  MOV R2, UR31 ;  /* 0x0000001f00027c02 */ /* 0x002fee0008000f00 */
.L_x_218:
[----:B-1----:R1:W2:Y:S02]  /*c8d0*/  SYNCS.PHASECHK.TRANS64.TRYWAIT P1, [R2+URZ+0xa0], R9 ;  /* 0x0000a009020075a7 */ /* 0x0022a400080211ff */
[----:B--2---:R-:W-:Y:S05]  /*c8e0*/  @!P1 NANOSLEEP.SYNCS 0x989680 ;  /* 0x009896800000995d */ /* 0x004fea0003900000 */
[----:B------:R-:W2:Y:S02]  /*c8f0*/  @!P1 SYNCS.PHASECHK.TRANS64 P1, [R2+URZ+0xa0], R9 ;  /* 0x0000a009020095a7 */ /* 0x000ea400080210ff */
[----:B--2---:R-:W-:Y:S05]  /*c900*/  @!P1 BRA `(.L_x_218) ;  /* 0xfffffffc00f09947 */ /* 0x004fea000383ffff */
[----:B------:R-:W-:Y:S05]  /*c910*/  BRA `(.L_x_219) ;  /* 0xffffff8800247947 */ /* 0x000fea000383ffff */
.L_x_90:
[----:B------:R-:W-:Y:S07]  /*c920*/  MOV R2, UR31 ;  /* 0x0000001f00027c02 */ /* 0x000fee0008000f00 */
.L_x_220:
[----:B-1----:R1:W2:Y:S02]  /*c930*/  SYNCS.PHASECHK.TRANS64.TRYWAIT P1, [R2+URZ+0xa8], R9 ;  /* 0x0000a809020075a7 */ /* 0x0022a400080211ff */
[----:B--2---:R-:W-:Y:S05]  /*c940*/  @!P1 NANOSLEEP.SYNCS 0x989680 ;  /* 0x009896800000995d */ /* 0x004fea0003900000 */
[----:B------:R-:W2:Y:S02]  /*c950*/  @!P1 SYNCS.PHASECHK.TRANS64 P1, [R2+URZ+0xa8], R9 ;  /* 0x0000a809020095a7 */ /* 0x000ea400080210ff */
[----:B--2---:R-:W-:Y:S05]  /*c960*/  @!P1 BRA `(.L_x_220) ;  /* 0xfffffffc00f09947 */ /* 0x004fea000383ffff */
[----:B------:R-:W-:Y:S05]  /*c970*/  BRA `(.L_x_221) ;  /* 0xffffff88005c7947 */ /* 0x000fea000383ffff */
.L_x_91:
[----:B------:R-:W-:Y:S07]  /*c980*/  MOV R2, UR31 ;  /* 0x0000001f00027c02 */ /* 0x000fee0008000f00 */
.L_x_222:
[----:B-1----:R1:W2:Y:S02]  /*c990*/  SYNCS.PHASECHK.TRANS64.TRYWAIT P1, [R2+URZ+0xb0], R9 ;  /* 0x0000b009020075a7 */ /* 0x0022a400080211ff */
[----:B--2---:R-:W-:Y:S05]  /*c9a0*/  @!P1 NANOSLEEP.SYNCS 0x989680 ;  /* 0x009896800000995d */ /* 0x004fea0003900000 */
[----:B------:R-:W2:Y:S02]  /*c9b0*/  @!P1 SYNCS.PHASECHK.TRANS64 P1, [R2+URZ+0xb0], R9 ;  /* 0x0000b009020095a7 */ /* 0x000ea400080210ff */
[----:B--2---:R-:W-:Y:S05]  /*c9c0*/  @!P1 BRA `(.L_x_222) ;  /* 0xfffffffc00f09947 */ /* 0x004fea000383ffff */
[----:B------:R-:W-:Y:S05]  /*c9d0*/  BRA `(.L_x_223) ;  /* 0xffffff8800a47947 */ /* 0x000fea000383ffff */
.L_x_92:
[----:B------:R-:W-:Y:S07]  /*c9e0*/  MOV R2, UR31 ;  /* 0x0000001f00027c02 */ /* 0x000fee0008000f00 */
.L_x_224:
[----:B-1----:R1:W2:Y:S02]  /*c9f0*/  SYNCS.PHASECHK.TRANS64.TRYWAIT P1, [R2+URZ+0xb8], R9 ;  /* 0x0000b809020075a7 */ /* 0x0022a400080211ff */
[----:B--2---:R-:W-:Y:S05]  /*ca00*/  @!P1 NANOSLEEP.SYNCS 0x989680 ;  /* 0x009896800000995d */ /* 0x004fea0003900000 */
[----:B------:R-:W2:Y:S02]  /*ca10*/  @!P1 SYNCS.PHASECHK.TRANS64 P1, [R2+URZ+0xb8], R9 ;  /* 0x0000b809020095a7 */ /* 0x000ea400080210ff */
[----:B--2---:R-:W-:Y:S05]  /*ca20*/  @!P1 BRA `(.L_x_224) ;  /* 0xfffffffc00f09947 */ /* 0x004fea000383ffff */
[----:B------:R-:W-:Y:S05]  /*ca30*/  BRA `(.L_x_225) ;  /* 0xffffff8800ec7947 */ /* 0x000fea000383ffff */
.L_x_93:
[----:B------:R-:W-:Y:S07]  /*ca40*/  MOV R2, UR31 ;  /* 0x0000001f00027c02 */ /* 0x000fee0008000f00 */
.L_x_226:
[----:B-1----:R1:W2:Y:S02]  /*ca50*/  SYNCS.PHASECHK.TRANS64.TRYWAIT P1, [R2+URZ+0xa0], R8 ;  /* 0x0000a008020075a7 */ /* 0x0022a400080211ff */
[----:B--2---:R-:W-:Y:S05]  /*ca60*/  @!P1 NANOSLEEP.SYNCS 0x989680 ;  /* 0x009896800000995d */ /* 0x004fea0003900000 */
[----:B------:R-:W2:Y:S02]  /*ca70*/  @!P1 SYNCS.PHASECHK.TRANS64 P1, [R2+URZ+0xa0], R8 ;  /* 0x0000a008020095a7 */ /* 0x000ea400080210ff */
[----:B--2---:R-:W-:Y:S05]  /*ca80*/  @!P1 BRA `(.L_x_226) ;  /* 0xfffffffc00f09947 */ /* 0x004fea000383ffff */
[----:B------:R-:W-:Y:S05]  /*ca90*/  BRA `(.L_x_227) ;  /* 0xffffff8c00387947 */ /* 0x000fea000383ffff */
.L_x_94:
[----:B------:R-:W-:Y:S07]  /*caa0*/  MOV R2, UR31 ;  /* 0x0000001f00027c02 */ /* 0x000fee0008000f00 */
.L_x_228:
[----:B-1----:R1:W2:Y:S02]  /*cab0*/  SYNCS.PHASECHK.TRANS64.TRYWAIT P1, [R2+URZ+0xa8], R8 ;  /* 0x0000a808020075a7 */ /* 0x0022a400080211ff */
[----:B--2---:R-:W-:Y:S05]  /*cac0*/  @!P1 NANOSLEEP.SYNCS 0x989680 ;  /* 0x009896800000995d */ /* 0x004fea0003900000 */
[----:B------:R-:W2:Y:S02]  /*cad0*/  @!P1 SYNCS.PHASECHK.TRANS64 P1, [R2+URZ+0xa8], R8 ;  /* 0x0000a808020095a7 */ /* 0x000ea400080210ff */
[----:B--2---:R-:W-:Y:S05]  /*cae0*/  @!P1 BRA `(.L_x_228) ;  /* 0xfffffffc00f09947 */ /* 0x004fea000383ffff */
[----:B------:R-:W-:Y:S05]  /*caf0*/  BRA `(.L_x_229) ;  /* 0xffffff8c00847947 */ /* 0x000fea000383ffff */
.L_x_95:
[----:B------:R-:W-:Y:S07]  /*cb00*/  MOV R2, UR31 ;  /* 0x0000001f00027c02 */ /* 0x000fee0008000f00 */
.L_x_230:
[----:B-1----:R1:W2:Y:S02]  /*cb10*/  SYNCS.PHASECHK.TRANS64.TRYWAIT P1, [R2+URZ+0xb0], R8 ;  /* 0x0000b008020075a7 */ /* 0x0022a400080211ff */
[----:B--2---:R-:W-:Y:S05]  /*cb20*/  @!P1 NANOSLEEP.SYNCS 0x989680 ;  /* 0x009896800000995d */ /* 0x004fea0003900000 */
[----:B------:R-:W2:Y:S02]  /*cb30*/  @!P1 SYNCS.PHASECHK.TRANS64 P1, [R2+URZ+0xb0], R8 ;  /* 0x0000b008020095a7 */ /* 0x000ea400080210ff */
[----:B--2---:R-:W-:Y:S05]  /*cb40*/  @!P1 BRA `(.L_x_230) ;  /* 0xfffffffc00f09947 */ /* 0x004fea000383ffff */
[----:B------:R-:W-:Y:S05]  /*cb50*/  BRA `(.L_x_231) ;  /* 0xffffff8c00d07947 */ /* 0x000fea000383ffff */
.L_x_96:
[----:B------:R-:W-:Y:S07]  /*cb60*/  MOV R2, UR31 ;  /* 0x0000001f00027c02 */ /* 0x000fee0008000f00 */
.L_x_232:
[----:B-1----:R1:W2:Y:S02]  /*cb70*/  SYNCS.PHASECHK.TRANS64.TRYWAIT P0, [R2+URZ+0xb8], R8 ;  /* 0x0000b808020075a7 */ /* 0x0022a400080011ff */
[----:B--2---:R-:W-:Y:S05]  /*cb80*/  @!P0 NANOSLEEP.SYNCS 0x989680 ;  /* 0x009896800000895d */ /* 0x004fea0003900000 */
[----:B------:R-:W2:Y:S02]  /*cb90*/  @!P0 SYNCS.PHASECHK.TRANS64 P0, [R2+URZ+0xb8], R8 ;  /* 0x0000b808020085a7 */ /* 0x000ea400080010ff */
[----:B--2---:R-:W-:Y:S05]  /*cba0*/  @!P0 BRA `(.L_x_232) ;  /* 0xfffffffc00f08947 */ /* 0x004fea000383ffff */
[----:B------:R-:W-:Y:S05]  /*cbb0*/  BRA `(.L_x_233) ;  /* 0xffffff9000247947 */ /* 0x000fea000383ffff */
.L_x_98:
[----:B-1----:R-:W-:-:S07]  /*cbc0*/  MOV R0, UR31 ;  /* 0x0000001f00007c02 */ /* 0x002fce0008000f00 */
.L_x_234:
[----:B-1----:R1:W2:Y:S02]  /*cbd0*/  SYNCS.PHASECHK.TRANS64.TRYWAIT P0, [R0+URZ+0xa0], R9 ;  /* 0x0000a009000075a7 */ /* 0x0022a400080011ff */
[----:B--2---:R-:W-:Y:S05]  /*cbe0*/  @!P0 NANOSLEEP.SYNCS 0x989680 ;  /* 0x009896800000895d */ /* 0x004fea0003900000 */
[----:B------:R-:W2:Y:S02]  /*cbf0*/  @!P0 SYNCS.PHASECHK.TRANS64 P0, [R0+URZ+0xa0], R9 ;  /* 0x0000a009000085a7 */ /* 0x000ea400080010ff */
[----:B--2---:R-:W-:Y:S05]  /*cc00*/  @!P0 BRA `(.L_x_234) ;  /* 0xfffffffc00f08947 */ /* 0x004fea000383ffff */
[----:B------:R-:W-:Y:S05]  /*cc10*/  BRA `(.L_x_235) ;  /* 0xffffff9000887947 */ /* 0x000fea000383ffff */
.L_x_99:
[----:B-1----:R-:W-:-:S07]  /*cc20*/  MOV R0, UR31 ;  /* 0x0000001f00007c02 */ /* 0x002fce0008000f00 */
.L_x_236:
[----:B-1----:R1:W2:Y:S02]  /*cc30*/  SYNCS.PHASECHK.TRANS64.TRYWAIT P0, [R0+URZ+0xa8], R9 ;  /* 0x0000a809000075a7 */ /* 0x0022a400080011ff */
[----:B--2---:R-:W-:Y:S05]  /*cc40*/  @!P0 NANOSLEEP.SYNCS 0x989680 ;  /* 0x009896800000895d */ /* 0x004fea0003900000 */
[----:B------:R-:W2:Y:S02]  /*cc50*/  @!P0 SYNCS.PHASECHK.TRANS64 P0, [R0+URZ+0xa8], R9 ;  /* 0x0000a809000085a7 */ /* 0x000ea400080010ff */
[----:B--2---:R-:W-:Y:S05]  /*cc60*/  @!P0 BRA `(.L_x_236) ;  /* 0xfffffffc00f08947 */ /* 0x004fea000383ffff */
[----:B------:R-:W-:Y:S05]  /*cc70*/  BRA `(.L_x_237) ;  /* 0xffffff9000787947 */ /* 0x000fea000383ffff */
.L_x_100:
[----:B------:R-:W-:-:S07]  /*cc80*/  MOV R2, UR31 ;  /* 0x0000001f00027c02 */ /* 0x000fce0008000f00 */
.L_x_238:
[----:B-1----:R1:W2:Y:S02]  /*cc90*/  SYNCS.PHASECHK.TRANS64.TRYWAIT P0, [R2+URZ+0xb0], R9 ;  /* 0x0000b009020075a7 */ /* 0x0022a400080011ff */
[----:B--2---:R-:W-:Y:S05]  /*cca0*/  @!P0 NANOSLEEP.SYNCS 0x989680 ;  /* 0x009896800000895d */ /* 0x004fea0003900000 */
[----:B------:R-:W2:Y:S02]  /*ccb0*/  @!P0 SYNCS.PHASECHK.TRANS64 P0, [R2+URZ+0xb0], R9 ;  /* 0x0000b009020085a7 */ /* 0x000ea400080010ff */
[----:B--2---:R-:W-:Y:S05]  /*ccc0*/  @!P0 BRA `(.L_x_238) ;  /* 0xfffffffc00f08947 */ /* 0x004fea000383ffff */
[----:B------:R-:W-:Y:S05]  /*ccd0*/  BRA `(.L_x_239) ;  /* 0xffffff90006c7947 */ /* 0x000fea000383ffff */
.L_x_102:
[----:B------:R-:W-:Y:S07]  /*cce0*/  MOV R0, UR49 ;  /* 0x0000003100007c02 */ /* 0x000fee0008000f00 */
.L_x_240:
[----:B-1----:R1:W2:Y:S02]  /*ccf0*/  SYNCS.PHASECHK.TRANS64.TRYWAIT P0, [R0+URZ+0xd0], R2 ;  /* 0x0000d002000075a7 */ /* 0x0022a400080011ff */
[----:B--2---:R-:W-:Y:S05]  /*cd00*/  @!P0 NANOSLEEP.SYNCS 0x989680 ;  /* 0x009896800000895d */ /* 0x004fea0003900000 */
[----:B------:R-:W2:Y:S02]  /*cd10*/  @!P0 SYNCS.PHASECHK.TRANS64 P0, [R0+URZ+0xd0], R2 ;  /* 0x0000d002000085a7 */ /* 0x000ea400080010ff */
[----:B--2---:R-:W-:Y:S05]  /*cd20*/  @!P0 BRA `(.L_x_240) ;  /* 0xfffffffc00f08947 */ /* 0x004fea000383ffff */
[----:B------:R-:W-:Y:S05]  /*cd30*/  BRA `(.L_x_241) ;  /* 0xffffff9400447947 */ /* 0x000fea000383ffff */
.L_x_113:
[----:B-1----:R-:W-:Y:S04]  /*cd40*/  MOV R2, UR49 ;  /* 0x0000003100027c02 */ /* 0x002fe80008000f00 */
[----:B------:R1:W3:Y:S03]  /*cd50*/  SYNCS.PHASECHK.TRANS64.TRYWAIT P1, [R2+URZ+0x80], R3 ;  /* 0x00008003020075a7 */ /* 0x0002e600080211ff */
[----:B---3--:R-:W-:Y:S05]  /*cd60*/  @!P1 NANOSLEEP.SYNCS 0x989680 ;  /* 0x009896800000995d */ /* 0x008fea0003900000 */
[----:B------:R-:W3:Y:S02]  /*cd70*/  @!P1 SYNCS.PHASECHK.TRANS64 P1, [R2+URZ+0x80], R3 ;  /* 0x00008003020095a7 */ /* 0x000ee400080210ff */
[----:B---3--:R-:W-:Y:S05]  /*cd80*/  @!P1 BRA `(.L_x_113) ;  /* 0xfffffffc00ec9947 */ /* 0x008fea000383ffff */
[----:B------:R-:W-:Y:S05]  /*cd90*/  BRA `(.L_x_112) ;  /* 0xffffffa400147947 */ /* 0x000fea000383ffff */
.L_x_115:
[----:B-1----:R1:W2:Y:S02]  /*cda0*/  SYNCS.PHASECHK.TRANS64.TRYWAIT P0, [R79+URZ+0xe0], R0 ;  /* 0x0000e0004f0075a7 */ /* 0x0022a400080011ff */
[----:B--2---:R-:W-:Y:S05]  /*cdb0*/  @!P0 NANOSLEEP.SYNCS 0x989680 ;  /* 0x009896800000895d */ /* 0x004fea0003900000 */
[----:B------:R-:W2:Y:S02]  /*cdc0*/  @!P0 SYNCS.PHASECHK.TRANS64 P0, [R79+URZ+0xe0], R0 ;  /* 0x0000e0004f0085a7 */ /* 0x000ea400080010ff */
[----:B--2---:R-:W-:Y:S05]  /*cdd0*/  @!P0 BRA `(.L_x_115) ;  /* 0xfffffffc00f08947 */ /* 0x004fea000383ffff */
[----:B------:R-:W-:Y:S05]  /*cde0*/  BRA `(.L_x_114) ;  /* 0xffffffa4003c7947 */ /* 0x000fea000383ffff */
.L_x_124:
[----:B-1----:R1:W2:Y:S02]  /*cdf0*/  SYNCS.PHASECHK.TRANS64.TRYWAIT P0, [R2+URZ+0x80], R0 ;  /* 0x00008000020075a7 */ /* 0x0022a400080011ff */
[----:B--2---:R-:W-:Y:S05]  /*ce00*/  @!P0 NANOSLEEP.SYNCS 0x989680 ;  /* 0x009896800000895d */ /* 0x004fea0003900000 */
[----:B------:R-:W2:Y:S02]  /*ce10*/  @!P0 SYNCS.PHASECHK.TRANS64 P0, [R2+URZ+0x80], R0 ;  /* 0x00008000020085a7 */ /* 0x000ea400080010ff */
[----:B--2---:R-:W-:Y:S05]  /*ce20*/  @!P0 BRA `(.L_x_124) ;  /* 0xfffffffc00f08947 */ /* 0x004fea000383ffff */
[----:B------:R-:W-:Y:S05]  /*ce30*/  BRA `(.L_x_123) ;  /* 0xffffffac00607947 */ /* 0x000fea000383ffff */
.L_x_132:
[----:B-1----:R1:W2:Y:S02]  /*ce40*/  SYNCS.PHASECHK.TRANS64.TRYWAIT P0, [R6+URZ+0x80], R5 ;  /* 0x00008005060075a7 */ /* 0x0022a400080011ff */
[----:B--2---:R-:W-:Y:S05]  /*ce50*/  @!P0 NANOSLEEP.SYNCS 0x989680 ;  /* 0x009896800000895d */ /* 0x004fea0003900000 */
[----:B------:R-:W2:Y:S02]  /*ce60*/  @!P0 SYNCS.PHASECHK.TRANS64 P0, [R6+URZ+0x80], R5 ;  /* 0x00008005060085a7 */ /* 0x000ea400080010ff */
[----:B--2---:R-:W-:Y:S05]  /*ce70*/  @!P0 BRA `(.L_x_132) ;  /* 0xfffffffc00f08947 */ /* 0x004fea000383ffff */
[----:B------:R-:W-:Y:S05]  /*ce80*/  BRA `(.L_x_131) ;  /* 0xffffffb400a47947 */ /* 0x000fea000383ffff */
.L_x_140:
[----:B-1----:R1:W2:Y:S02]  /*ce90*/  SYNCS.PHASECHK.TRANS64.TRYWAIT P0, [R0+URZ+0x80], R6 ;  /* 0x00008006000075a7 */ /* 0x0022a400080011ff */
[----:B--2---:R-:W-:Y:S05]  /*cea0*/  @!P0 NANOSLEEP.SYNCS 0x989680 ;  /* 0x009896800000895d */ /* 0x004fea0003900000 */
[----:B------:R-:W2:Y:S02]  /*ceb0*/  @!P0 SYNCS.PHASECHK.TRANS64 P0, [R0+URZ+0x80], R6 ;  /* 0x00008006000085a7 */ /* 0x000ea400080010ff */
[----:B--2---:R-:W-:Y:S05]  /*cec0*/  @!P0 BRA `(.L_x_140) ;  /* 0xfffffffc00f08947 */ /* 0x004fea000383ffff */
[----:B------:R-:W-:Y:S05]  /*ced0*/  BRA `(.L_x_139) ;  /* 0xffffffbc00e87947 */ /* 0x000fea000383ffff */
.L_x_148:
[----:B-1----:R1:W4:Y:S02]  /*cee0*/  SYNCS.PHASECHK.TRANS64.TRYWAIT P0, [R6+URZ+0x80], R5 ;  /* 0x00008005060075a7 */ /* 0x00232400080011ff */
[----:B----4-:R-:W-:Y:S05]  /*cef0*/  @!P0 NANOSLEEP.SYNCS 0x989680 ;  /* 0x009896800000895d */ /* 0x010fea0003900000 */
[----:B------:R-:W4:Y:S02]  /*cf00*/  @!P0 SYNCS.PHASECHK.TRANS64 P0, [R6+URZ+0x80], R5 ;  /* 0x00008005060085a7 */ /* 0x000f2400080010ff */
[----:B----4-:R-:W-:Y:S05]  /*cf10*/  @!P0 BRA `(.L_x_148) ;  /* 0xfffffffc00f08947 */ /* 0x010fea000383ffff */
[----:B------:R-:W-:Y:S05]  /*cf20*/  BRA `(.L_x_147) ;  /* 0xffffffc800387947 */ /* 0x000fea000383ffff */
.L_x_156:
[----:B-1----:R1:W4:Y:S02]  /*cf30*/  SYNCS.PHASECHK.TRANS64.TRYWAIT P0, [R6+URZ+0x80], R5 ;  /* 0x00008005060075a7 */ /* 0x00232400080011ff */
[----:B----4-:R-:W-:Y:S05]  /*cf40*/  @!P0 NANOSLEEP.SYNCS 0x989680 ;  /* 0x009896800000895d */ /* 0x010fea0003900000 */
[----:B------:R-:W4:Y:S02]  /*cf50*/  @!P0 SYNCS.PHASECHK.TRANS64 P0, [R6+URZ+0x80], R5 ;  /* 0x00008005060085a7 */ /* 0x000f2400080010ff */
[----:B----4-:R-:W-:Y:S05]  /*cf60*/  @!P0 BRA `(.L_x_156) ;  /* 0xfffffffc00f08947 */ /* 0x010fea000383ffff */
[----:B------:R-:W-:Y:S05]  /*cf70*/  BRA `(.L_x_155) ;  /* 0xffffffd000987947 */ /* 0x000fea000383ffff */
.L_x_164:
[----:B-1----:R1:W4:Y:S02]  /*cf80*/  SYNCS.PHASECHK.TRANS64.TRYWAIT P0, [R6+URZ+0x80], R5 ;  /* 0x00008005060075a7 */ /* 0x00232400080011ff */
[----:B----4-:R-:W-:Y:S05]  /*cf90*/  @!P0 NANOSLEEP.SYNCS 0x989680 ;  /* 0x009896800000895d */ /* 0x010fea0003900000 */
[----:B------:R-:W4:Y:S02]  /*cfa0*/  @!P0 SYNCS.PHASECHK.TRANS64 P0, [R6+URZ+0x80], R5 ;  /* 0x00008005060085a7 */ /* 0x000f2400080010ff */
[----:B----4-:R-:W-:Y:S05]  /*cfb0*/  @!P0 BRA `(.L_x_164) ;  /* 0xfffffffc00f08947 */ /* 0x010fea000383ffff */
[----:B------:R-:W-:Y:S05]  /*cfc0*/  BRA `(.L_x_163) ;  /* 0xffffffd800ec7947 */ /* 0x000fea000383ffff */
.L_x_172:
[----:B-1----:R1:W2:Y:S02]  /*cfd0*/  SYNCS.PHASECHK.TRANS64.TRYWAIT P0, [R0+URZ+0x80], R84 ;  /* 0x00008054000075a7 */ /* 0x0022a400080011ff */
[----:B--2---:R-:W-:Y:S05]  /*cfe0*/  @!P0 NANOSLEEP.SYNCS 0x989680 ;  /* 0x009896800000895d */ /* 0x004fea0003900000 */
[----:B------:R-:W2:Y:S02]  /*cff0*/  @!P0 SYNCS.PHASECHK.TRANS64 P0, [R0+URZ+0x80], R84 ;  /* 0x00008054000085a7 */ /* 0x000ea400080010ff */
[----:B--2---:R-:W-:Y:S05]  /*d000*/  @!P0 BRA `(.L_x_172) ;  /* 0xfffffffc00f08947 */ /* 0x004fea000383ffff */
[----:B------:R-:W-:Y:S05]  /*d010*/  BRA `(.L_x_171) ;  /* 0xffffffe400407947 */ /* 0x000fea000383ffff */
        .weak           $__internal_0_$__cuda_sm10x_tcgen05_guardrail_trap_col_being_dealloced_not_returned_by_alloc
        .type           $__internal_0_$__cuda_sm10x_tcgen05_guardrail_trap_col_being_dealloced_not_returned_by_alloc,@function
        .size           $__internal_0_$__cuda_sm10x_tcgen05_guardrail_trap_col_being_dealloced_not_returned_by_alloc,($__internal_1_$__cuda_sm10x_tcgen05_guardrail_trap_phase_invalid_during_alloc - $__internal_0_$__cuda_sm10x_tcgen05_guardrail_trap_col_being_dealloced_not_returned_by_alloc)
$__internal_0_$__cuda_sm10x_tcgen05_guardrail_trap_col_being_dealloced_not_returned_by_alloc:
[----:B------:R-:W-:Y:S05]  /*d020*/  BPT.TRAP 0x1 ;  /* 0x000000040000795c */ /* 0x000fea0000300000 */
[----:B------:R-:W-:-:S04]  /*d030*/  HFMA2 R3, -RZ, RZ, 0, 0 ;  /* 0x00000000ff037431 */ /* 0x000fc800000001ff */
[----:B------:R-:W-:Y:S05]  /*d040*/  RET.REL.NODEC R2 `(_ZN7cutlass13device_kernelINS_4conv6kernel13ConvUniversalINS1_16ConvProblemShapeILNS1_8OperatorE0ELi2EEENS1_10collective14CollectiveConvINS1_47MainloopSm100TmaUmmaWarpSpecializedImplicitGemmILS5_0ELi8ELi2ELi1ELi2EN4cute5tupleIJNSA_1CILi2EEENSC_ILi1EEESE_EEEEENSB_IJNSC_ILi256EEENSC_ILi128EEENSB_IJNSC_ILi32EEEEEEEEENS_10tfloat32_tESM_NSA_8TiledMMAINSA_8MMA_AtomIJNSA_23SM100_MMA_TF32_2x1SM_SSISM_SM_fLi256ELi128ELNSA_4UMMA5MajorE0ELSR_0ELNSQ_7ScaleInE0ELSS_0EEEEEENSA_6LayoutINSB_IJSE_SE_SE_EEENSB_IJNSC_ILi0EEESX_SX_EEEEENSB_IJNSA_10UnderscoreES10_S10_EEEEENS7_6detail27Sm100ImplicitGemmTileTraitsINSA_25SM100_TMA_2SM_LOAD_IM2COLENSA_14ComposedLayoutINSA_7SwizzleILi3ELi4ELi3EEENSA_18smem_ptr_flag_bitsILi32EEENSV_INSB_IJNSC_ILi8EEESJ_EEENSB_IJSJ_SE_EEEEEEEvEENS14_INSA_18SM100_TMA_2SM_LOADES1F_vEEEENS_8epilogue10collective18CollectiveEpilogueINS1K_23Sm100TmaWarpSpecializedILi4ELi2ELi16ELb1ELb0EEEJNSB_IJSI_SI_SK_EEENSB_IJNSV_ISI_SE_EENSV_INSC_ILi16EEESE_EEEEESM_NSB_IJNSB_IJlllEEESE_SX_EEESM_S1V_NS1K_6fusion15FusionCallbacksIS1O_NS1W_17LinearCombinationISM_fSM_fLNS_15FloatRoundStyleE2EEES1P_S1T_JEEENSA_5SM1004TMEM4LOAD26SM100_TMEM_LOAD_32dp32b16xENSA_20SM90_TMA_LOAD_IM2COLENS16_INS17_ILi2ELi4ELi3EEES1A_NSV_INSB_IJS1B_S1R_EEENSB_IJS1R_SE_EEEEEEENSA_39AutoVectorizingCopyWithAssumedAlignmentILi128EEENSA_21SM90_TMA_STORE_IM2COLES2B_S2D_S2D_EEEvvEEEEvNT_6ParamsE) ;  /* 0xffffff2c02ec7950 */ /* 0x000fea0003c3ffff */
        .weak           $__internal_1_$__cuda_sm10x_tcgen05_guardrail_trap_phase_invalid_during_alloc
        .type           $__internal_1_$__cuda_sm10x_tcgen05_guardrail_trap_phase_invalid_during_alloc,@function
        .size           $__internal_1_$__cuda_sm10x_tcgen05_guardrail_trap_phase_invalid_during_alloc,($__internal_2_$__cuda_sm10x_tcgen05_guardrail_trap_unallocated_columns_being_dealloced - $__internal_1_$__cuda_sm10x_tcgen05_guardrail_trap_phase_invalid_during_alloc)
$__internal_1_$__cuda_sm10x_tcgen05_guardrail_trap_phase_invalid_during_alloc:
[----:B------:R-:W-:Y:S05]  /*d050*/  BPT.TRAP 0x1 ;  /* 0x000000040000795c */ /* 0x000fea0000300000 */
[----:B------:R-:W-:-:S04]  /*d060*/  MOV R5, 0x0 ;  /* 0x0000000000057802 */ /* 0x000fc80000000f00 */
[----:B------:R-:W-:Y:S05]  /*d070*/  RET.REL.NODEC R4 `(_ZN7cutlass13device_kernelINS_4conv6kernel13ConvUniversalINS1_16ConvProblemShapeILNS1_8OperatorE0ELi2EEENS1_10collective14CollectiveConvINS1_47MainloopSm100TmaUmmaWarpSpecializedImplicitGemmILS5_0ELi8ELi2ELi1ELi2EN4cute5tupleIJNSA_1CILi2EEENSC_ILi1EEESE_EEEEENSB_IJNSC_ILi256EEENSC_ILi128EEENSB_IJNSC_ILi32EEEEEEEEENS_10tfloat32_tESM_NSA_8TiledMMAINSA_8MMA_AtomIJNSA_23SM100_MMA_TF32_2x1SM_SSISM_SM_fLi256ELi128ELNSA_4UMMA5MajorE0ELSR_0ELNSQ_7ScaleInE0ELSS_0EEEEEENSA_6LayoutINSB_IJSE_SE_SE_EEENSB_IJNSC_ILi0EEESX_SX_EEEEENSB_IJNSA_10UnderscoreES10_S10_EEEEENS7_6detail27Sm100ImplicitGemmTileTraitsINSA_25SM100_TMA_2SM_LOAD_IM2COLENSA_14ComposedLayoutINSA_7SwizzleILi3ELi4ELi3EEENSA_18smem_ptr_flag_bitsILi32EEENSV_INSB_IJNSC_ILi8EEESJ_EEENSB_IJSJ_SE_EEEEEEEvEENS14_INSA_18SM100_TMA_2SM_LOADES1F_vEEEENS_8epilogue10collective18CollectiveEpilogueINS1K_23Sm100TmaWarpSpecializedILi4ELi2ELi16ELb1ELb0EEEJNSB_IJSI_SI_SK_EEENSB_IJNSV_ISI_SE_EENSV_INSC_ILi16EEESE_EEEEESM_NSB_IJNSB_IJlllEEESE_SX_EEESM_S1V_NS1K_6fusion15FusionCallbacksIS1O_NS1W_17LinearCombinationISM_fSM_fLNS_15FloatRoundStyleE2EEES1P_S1T_JEEENSA_5SM1004TMEM4LOAD26SM100_TMEM_LOAD_32dp32b16xENSA_20SM90_TMA_LOAD_IM2COLENS16_INS17_ILi2ELi4ELi3EEES1A_NSV_INSB_IJS1B_S1R_EEENSB_IJS1R_SE_EEEEEEENSA_39AutoVectorizingCopyWithAssumedAlignmentILi128EEENSA_21SM90_TMA_STORE_IM2COLES2B_S2D_S2D_EEEvvEEEEvNT_6ParamsE) ;  /* 0xffffff2c04e07950 */ /* 0x000fea0003c3ffff */
        .weak           $__internal_2_$__cuda_sm10x_tcgen05_guardrail_trap_unallocated_columns_being_dealloced
        .type           $__internal_2_$__cuda_sm10x_tcgen05_guardrail_trap_unallocated_columns_being_dealloced,@function
        .size           $__internal_2_$__cuda_sm10x_tcgen05_guardrail_trap_unallocated_columns_being_dealloced,(.L_x_243 - $__internal_2_$__cuda_sm10x_tcgen05_guardrail_trap_unallocated_columns_being_dealloced)
$__internal_2_$__cuda_sm10x_tcgen05_guardrail_trap_unallocated_columns_being_dealloced:
[----:B------:R-:W-:Y:S05]  /*d080*/  BPT.TRAP 0x1 ;  /* 0x000000040000795c */ /* 0x000fea0000300000 */
[----:B------:R-:W-:-:S04]  /*d090*/  HFMA2 R3, -RZ, RZ, 0, 0 ;  /* 0x00000000ff037431 */ /* 0x000fc800000001ff */
[----:B------:R-:W-:Y:S05]  /*d0a0*/  RET.REL.NODEC R2 `(_ZN7cutlass13device_kernelINS_4conv6kernel13ConvUniversalINS1_16ConvProblemShapeILNS1_8OperatorE0ELi2EEENS1_10collective14CollectiveConvINS1_47MainloopSm100TmaUmmaWarpSpecializedImplicitGemmILS5_0ELi8ELi2ELi1ELi2EN4cute5tupleIJNSA_1CILi2EEENSC_ILi1EEESE_EEEEENSB_IJNSC_ILi256EEENSC_ILi128EEENSB_IJNSC_ILi32EEEEEEEEENS_10tfloat32_tESM_NSA_8TiledMMAINSA_8MMA_AtomIJNSA_23SM100_MMA_TF32_2x1SM_SSISM_SM_fLi256ELi128ELNSA_4UMMA5MajorE0ELSR_0ELNSQ_7ScaleInE0ELSS_0EEEEEENSA_6LayoutINSB_IJSE_SE_SE_EEENSB_IJNSC_ILi0EEESX_SX_EEEEENSB_IJNSA_10UnderscoreES10_S10_EEEEENS7_6detail27Sm100ImplicitGemmTileTraitsINSA_25SM100_TMA_2SM_LOAD_IM2COLENSA_14ComposedLayoutINSA_7SwizzleILi3ELi4ELi3EEENSA_18smem_ptr_flag_bitsILi32EEENSV_INSB_IJNSC_ILi8EEESJ_EEENSB_IJSJ_SE_EEEEEEEvEENS14_INSA_18SM100_TMA_2SM_LOADES1F_vEEEENS_8epilogue10collective18CollectiveEpilogueINS1K_23Sm100TmaWarpSpecializedILi4ELi2ELi16ELb1ELb0EEEJNSB_IJSI_SI_SK_EEENSB_IJNSV_ISI_SE_EENSV_INSC_ILi16EEESE_EEEEESM_NSB_IJNSB_IJlllEEESE_SX_EEESM_S1V_NS1K_6fusion15FusionCallbacksIS1O_NS1W_17LinearCombinationISM_fSM_fLNS_15FloatRoundStyleE2EEES1P_S1T_JEEENSA_5SM1004TMEM4LOAD26SM100_TMEM_LOAD_32dp32b16xENSA_20SM90_TMA_LOAD_IM2COLENS16_INS17_ILi2ELi4ELi3EEES1A_NSV_INSB_IJS1B_S1R_EEENSB_IJS1R_SE_EEEEEEENSA_39AutoVectorizingCopyWithAssumedAlignmentILi128EEENSA_21SM90_TMA_STORE_IM2COLES2B_S2D_S2D_EEEvvEEEEvNT_6ParamsE) ;  /* 0xffffff2c02d47950 */ /* 0x000fea0003c3ffff */
.L_x_242:
[----:B------:R-:W-:-:S00]  /*d0b0*/  BRA `(.L_x_242) ;  /* 0xfffffffc00fc7947 */ /* 0x000fc0000383ffff */
[----:B------:R-:W-:-:S00]  /*d0c0*/  NOP ;  /* 0x0000000000007918 */ /* 0x000fc00000000000 */
        /* <DEDUP_REMOVED lines=11> */
.L_x_243:


//--------------------- .nv.global.init           --------------------------
	.section	.nv.global.init,"aw",@progbits
.nv.global.init:
	.type		$str$29,@object
	.size		$str$29,($str$30 - $str$29)
$str$29:
        /*0000*/ 	.byte	0x28, 0x61, 0x64, 0x64, 0x72, 0x65, 0x73, 0x73, 0x20, 0x26, 0x20, 0x6d, 0x61, 0x73, 0x6b, 0x29
        /*0010*/ 	.byte	0x20, 0x3d, 0x3d, 0x20, 0x30, 0x00
	.type		$str$30,@object
	.size		$str$30,($str$28 - $str$30)
$str$30:
        /*0016*/ 	.byte	0x2f, 0x74, 0x6d, 0x70, 0x2f, 0x63, 0x75, 0x74, 0x6c, 0x61, 0x73, 0x73, 0x5f, 0x73, 0x77, 0x65
        /*0026*/ 	.byte	0x65, 0x70, 0x5f, 0x73, 0x72, 0x63, 0x2f, 0x69, 0x6e, 0x63, 0x6c, 0x75, 0x64, 0x65, 0x2f, 0x63
        /*0036*/ 	.byte	0x75, 0x74, 0x65, 0x2f, 0x70, 0x6f, 0x69, 0x6e, 0x74, 0x65, 0x72, 0x5f, 0x66, 0x6c, 0x61, 0x67
        /*0046*/ 	.byte	0x67, 0x65, 0x64, 0x2e, 0x68, 0x70, 0x70, 0x00
	.type		$str$28,@object
	.size		$str$28,($str$27 - $str$28)
$str$28:
        /*004e*/ 	.byte	0x2f, 0x74, 0x6d, 0x70, 0x2f, 0x63, 0x75, 0x74, 0x6c, 0x61, 0x73, 0x73, 0x5f, 0x73, 0x77, 0x65
        /*005e*/ 	.byte	0x65, 0x70, 0x5f, 0x73, 0x72, 0x63, 0x2f, 0x69, 0x6e, 0x63, 0x6c, 0x75, 0x64, 0x65, 0x2f, 0x63
        /*006e*/ 	.byte	0x75, 0x74, 0x65, 0x2f, 0x61, 0x74, 0x6f, 0x6d, 0x2f, 0x63, 0x6f, 0x70, 0x79, 0x5f, 0x74, 0x72
        /*007e*/ 	.byte	0x61, 0x69, 0x74, 0x73, 0x5f, 0x73, 0x6d, 0x31, 0x30, 0x30, 0x2e, 0x68, 0x70, 0x70, 0x00
	.type		$str$27,@object
	.size		$str$27,(__unnamed_1 - $str$27)
$str$27:
        /*008d*/ 	.byte	0x28, 0x28, 0x75, 0x69, 0x6e, 0x74, 0x33, 0x32, 0x5f, 0x74, 0x28, 0x74, 0x68, 0x72, 0x65, 0x61
        /*009d*/ 	.byte	0x64, 0x49, 0x64, 0x78, 0x2e, 0x78, 0x29, 0x20, 0x2f, 0x20, 0x33, 0x32, 0x29, 0x20, 0x25, 0x20
        /*00ad*/ 	.byte	0x34, 0x29, 0x20, 0x3d, 0x3d, 0x20, 0x28, 0x28, 0x28, 0x74, 0x6d, 0x65, 0x6d, 0x5f, 0x61, 0x64
        /*00bd*/ 	.byte	0x64, 0x72, 0x20, 0x3e, 0x3e, 0x20, 0x31, 0x36, 0x29, 0x20, 0x2f, 0x20, 0x33, 0x32, 0x29, 0x20
        /*00cd*/ 	.byte	0x25, 0x20, 0x34, 0x29, 0x00
	.type		__unnamed_1,@object
	.size		__unnamed_1,(__unnamed_2 - __unnamed_1)
__unnamed_1:
        /*00d2*/ 	.byte	0x61, 0x75, 0x74, 0x6f, 0x20, 0x63, 0x75, 0x74, 0x65, 0x3a, 0x3a, 0x61, 0x73, 0x5f, 0x70, 0x6f
        /* <DEDUP_REMOVED lines=24> */
        /*0262*/ 	.byte	0x32, 0x30, 0x34, 0x38, 0x3e, 0x3e, 0x3e, 0x3e, 0x5d, 0x00
	.type		__unnamed_2,@object
	.size		__unnamed_2,(.L_2 - __unnamed_2)
__unnamed_2:
        /* <DEDUP_REMOVED lines=42> */
        /*050c*/ 	.byte	0x3e, 0x5d, 0x00
.L_2:


//--------------------- .nv.shared._ZN7cutlass13device_kernelINS_4conv6kernel13ConvUniversalINS1_16ConvProblemShapeILNS1_8OperatorE0ELi2EEENS1_10collective14CollectiveConvINS1_47MainloopSm100TmaUmmaWarpSpecializedImplicitGemmILS5_0ELi8ELi2ELi1ELi2EN4cute5tupleIJNSA_1CILi2EEENSC_ILi1EEESE_EEEEENSB_IJNSC_ILi256EEENSC_ILi128EEENSB_IJNSC_ILi32EEEEEEEEENS_10tfloat32_tESM_NSA_8TiledMMAINSA_8MMA_AtomIJNSA_23SM100_MMA_TF32_2x1SM_SSISM_SM_fLi256ELi128ELNSA_4UMMA5MajorE0ELSR_0ELNSQ_7ScaleInE0ELSS_0EEEEEENSA_6LayoutINSB_IJSE_SE_SE_EEENSB_IJNSC_ILi0EEESX_SX_EEEEENSB_IJNSA_10UnderscoreES10_S10_EEEEENS7_6detail27Sm100ImplicitGemmTileTraitsINSA_25SM100_TMA_2SM_LOAD_IM2COLENSA_14ComposedLayoutINSA_7SwizzleILi3ELi4ELi3EEENSA_18smem_ptr_flag_bitsILi32EEENSV_INSB_IJNSC_ILi8EEESJ_EEENSB_IJSJ_SE_EEEEEEEvEENS14_INSA_18SM100_TMA_2SM_LOADES1F_vEEEENS_8epilogue10collective18CollectiveEpilogueINS1K_23Sm100TmaWarpSpecializedILi4ELi2ELi16ELb1ELb0EEEJNSB_IJSI_SI_SK_EEENSB_IJNSV_ISI_SE_EENSV_INSC_ILi16EEESE_EEEEESM_NSB_IJNSB_IJlllEEESE_SX_EEESM_S1V_NS1K_6fusion15FusionCallbacksIS1O_NS1W_17LinearCombinationISM_fSM_fLNS_15FloatRoundStyleE2EEES1P_S1T_JEEENSA_5SM1004TMEM4LOAD26SM100_TMEM_LOAD_32dp32b16xENSA_20SM90_TMA_LOAD_IM2COLENS16_INS17_ILi2ELi4ELi3EEES1A_NSV_INSB_IJS1B_S1R_EEENSB_IJS1R_SE_EEEEEEENSA_39AutoVectorizingCopyWithAssumedAlignmentILi128EEENSA_21SM90_TMA_STORE_IM2COLES2B_S2D_S2D_EEEvvEEEEvNT_6ParamsE --------------------------
	.section	.nv.shared._ZN7cutlass13device_kernelINS_4conv6kernel13ConvUniversalINS1_16ConvProblemShapeILNS1_8OperatorE0ELi2EEENS1_10collective14CollectiveConvINS1_47MainloopSm100TmaUmmaWarpSpecializedImplicitGemmILS5_0ELi8ELi2ELi1ELi2EN4cute5tupleIJNSA_1CILi2EEENSC_ILi1EEESE_EEEEENSB_IJNSC_ILi256EEENSC_ILi128EEENSB_IJNSC_ILi32EEEEEEEEENS_10tfloat32_tESM_NSA_8TiledMMAINSA_8MMA_AtomIJNSA_23SM100_MMA_TF32_2x1SM_SSISM_SM_fLi256ELi128ELNSA_4UMMA5MajorE0ELSR_0ELNSQ_7ScaleInE0ELSS_0EEEEEENSA_6LayoutINSB_IJSE_SE_SE_EEENSB_IJNSC_ILi0EEESX_SX_EEEEENSB_IJNSA_10UnderscoreES10_S10_EEEEENS7_6detail27Sm100ImplicitGemmTileTraitsINSA_25SM100_TMA_2SM_LOAD_IM2COLENSA_14ComposedLayoutINSA_7SwizzleILi3ELi4ELi3EEENSA_18smem_ptr_flag_bitsILi32EEENSV_INSB_IJNSC_ILi8EEESJ_EEENSB_IJSJ_SE_EEEEEEEvEENS14_INSA_18SM100_TMA_2SM_LOADES1F_vEEEENS_8epilogue10collective18CollectiveEpilogueINS1K_23Sm100TmaWarpSpecializedILi4ELi2ELi16ELb1ELb0EEEJNSB_IJSI_SI_SK_EEENSB_IJNSV_ISI_SE_EENSV_INSC_ILi16EEESE_EEEEESM_NSB_IJNSB_IJlllEEESE_SX_EEESM_S1V_NS1K_6fusion15FusionCallbacksIS1O_NS1W_17LinearCombinationISM_fSM_fLNS_15FloatRoundStyleE2EEES1P_S1T_JEEENSA_5SM1004TMEM4LOAD26SM100_TMEM_LOAD_32dp32b16xENSA_20SM90_TMA_LOAD_IM2COLENS16_INS17_ILi2ELi4ELi3EEES1A_NSV_INSB_IJS1B_S1R_EEENSB_IJS1R_SE_EEEEEEENSA_39AutoVectorizingCopyWithAssumedAlignmentILi128EEENSA_21SM90_TMA_STORE_IM2COLES2B_S2D_S2D_EEEvvEEEEvNT_6ParamsE,"aw",@nobits
	.sectionflags	@""
	.align	16
	.zero		1024


//--------------------- .nv.shared.reserved.0     --------------------------
	.section	.nv.shared.reserved.0,"aw",@nobits
	.weak		__nv_reservedSMEM_offset_0_alias
	.size		__nv_reservedSMEM_offset_0_alias, 0, 64
	.other		__nv_reservedSMEM_offset_0_alias,@"STO_CUDA_RESERVED_SHARED STV_DEFAULT"
__nv_reservedSMEM_offset_0_alias:
	.zero		0
.nv.shared.reserved.0:
	.zero		64
	.weak		__nv_reservedSMEM_tcgen05_partition
	.type		__nv_reservedSMEM_tcgen05_partition,@object
	.size		__nv_reservedSMEM_tcgen05_partition,(.L_0 - __nv_reservedSMEM_tcgen05_partition)
__nv_reservedSMEM_tcgen05_partition:
	.zero		32
.L_0:


//--------------------- .nv.global                --------------------------
	.section	.nv.global,"aw",@nobits
.nv.global:
	.type		_ZN39_INTERNAL_f79c9fa0_4_k_cu_2c553e62_33154cute1_E,@object
	.size		_ZN39_INTERNAL_f79c9fa0_4_k_cu_2c553e62_33154cute1_E,(_ZN39_INTERNAL_f79c9fa0_4_k_cu_2c553e62_33154cuda3std3__45__cpo6cbeginE - _ZN39_INTERNAL_f79c9fa0_4_k_cu_2c553e62_33154cute1_E)
_ZN39_INTERNAL_f79c9fa0_4_k_cu_2c553e62_33154cute1_E:
	.zero		1
	.type		_ZN39_INTERNAL_f79c9fa0_4_k_cu_2c553e62_33154cuda3std3__45__cpo6cbeginE,@object
	.size		_ZN39_INTERNAL_f79c9fa0_4_k_cu_2c553e62_33154cuda3std3__45__cpo6cbeginE,(_ZN39_INTERNAL_f79c9fa0_4_k_cu_2c553e62_33154cuda3std3__48in_placeE - _ZN39_INTERNAL_f79c9fa0_4_k_cu_2c553e62_33154cuda3std3__45__cpo6cbeginE)
_ZN39_INTERNAL_f79c9fa0_4_k_cu_2c553e62_33154cuda3std3__45__cpo6cbeginE:
	.zero		1
	.type		_ZN39_INTERNAL_f79c9fa0_4_k_cu_2c553e62_33154cuda3std3__48in_placeE,@object
	.size		_ZN39_INTERNAL_f79c9fa0_4_k_cu_2c553e62_33154cuda3std3__48in_placeE,(_ZN39_INTERNAL_f79c9fa0_4_k_cu_2c553e62_33154cuda3std6ranges3__45__cpo9iter_moveE - _ZN39_INTERNAL_f79c9fa0_4_k_cu_2c553e62_33154cuda3std3__48in_placeE)
_ZN39_INTERNAL_f79c9fa0_4_k_cu_2c553e62_33154cuda3std3__48in_placeE:
	.zero		1
	.type		_ZN39_INTERNAL_f79c9fa0_4_k_cu_2c553e62_33154cuda3std6ranges3__45__cpo9iter_moveE,@object
	.size		_ZN39_INTERNAL_f79c9fa0_4_k_cu_2c553e62_33154cuda3std6ranges3__45__cpo9iter_moveE,(_ZN39_INTERNAL_f79c9fa0_4_k_cu_2c553e62_33154cuda3std3__45__cpo5beginE - _ZN39_INTERNAL_f79c9fa0_4_k_cu_2c553e62_33154cuda3std6ranges3__45__cpo9iter_moveE)
_ZN39_INTERNAL_f79c9fa0_4_k_cu_2c553e62_33154cuda3std6ranges3__45__cpo9iter_moveE:
	.zero		1
	.type		_ZN39_INTERNAL_f79c9fa0_4_k_cu_2c553e62_33154cuda3std3__45__cpo5beginE,@object
	.size		_ZN39_INTERNAL_f79c9fa0_4_k_cu_2c553e62_33154cuda3std3__45__cpo5beginE,(_ZN39_INTERNAL_f79c9fa0_4_k_cu_2c553e62_33154cuda3std3__441_GLOBAL__N__f79c9fa0_4_k_cu_2c553e62_33156ignoreE - _ZN39_INTERNAL_f79c9fa0_4_k_cu_2c553e62_33154cuda3std3__45__cpo5beginE)
_ZN39_INTERNAL_f79c9fa0_4_k_cu_2c553e62_33154cuda3std3__45__cpo5beginE:
	.zero		1
	.type		_ZN39_INTERNAL_f79c9fa0_4_k_cu_2c553e62_33154cuda3std3__441_GLOBAL__N__f79c9fa0_4_k_cu_2c553e62_33156ignoreE,@object
	.size		_ZN39_INTERNAL_f79c9fa0_4_k_cu_2c553e62_33154cuda3std3__441_GLOBAL__N__f79c9fa0_4_k_cu_2c553e62_33156ignoreE,(_ZN39_INTERNAL_f79c9fa0_4_k_cu_2c553e62_33154cute7productE - _ZN39_INTERNAL_f79c9fa0_4_k_cu_2c553e62_33154cuda3std3__441_GLOBAL__N__f79c9fa0_4_k_cu_2c553e62_33156ignoreE)
_ZN39_INTERNAL_f79c9fa0_4_k_cu_2c553e62_33154cuda3std3__441_GLOBAL__N__f79c9fa0_4_k_cu_2c553e62_33156ignoreE:
	.zero		1
	.type		_ZN39_INTERNAL_f79c9fa0_4_k_cu_2c553e62_33154cute7productE,@object
	.size		_ZN39_INTERNAL_f79c9fa0_4_k_cu_2c553e62_33154cute7productE,(_ZN39_INTERNAL_f79c9fa0_4_k_cu_2c553e62_33154cuda3std3__45__cpo3endE - _ZN39_INTERNAL_f79c9fa0_4_k_cu_2c553e62_33154cute7productE)
_ZN39_INTERNAL_f79c9fa0_4_k_cu_2c553e62_33154cute7productE:
	.zero		1
	.type		_ZN39_INTERNAL_f79c9fa0_4_k_cu_2c553e62_33154cuda3std3__45__cpo3endE,@object
	.size		_ZN39_INTERNAL_f79c9fa0_4_k_cu_2c553e62_33154cuda3std3__45__cpo3endE,(_ZN39_INTERNAL_f79c9fa0_4_k_cu_2c553e62_33154cuda3std3__419piecewise_constructE - _ZN39_INTERNAL_f79c9fa0_4_k_cu_2c553e62_33154cuda3std3__45__cpo3endE)
_ZN39_INTERNAL_f79c9fa0_4_k_cu_2c553e62_33154cuda3std3__45__cpo3endE:
	.zero		1
	.type		_ZN39_INTERNAL_f79c9fa0_4_k_cu_2c553e62_33154cuda3std3__419piecewise_constructE,@object
	.size		_ZN39_INTERNAL_f79c9fa0_4_k_cu_2c553e62_33154cuda3std3__419piecewise_constructE,(_ZN39_INTERNAL_f79c9fa0_4_k_cu_2c553e62_33154cuda3std3__45__cpo4cendE - _ZN39_INTERNAL_f79c9fa0_4_k_cu_2c553e62_33154cuda3std3__419piecewise_constructE)
_ZN39_INTERNAL_f79c9fa0_4_k_cu_2c553e62_33154cuda3std3__419piecewise_constructE:
	.zero		1
	.type		_ZN39_INTERNAL_f79c9fa0_4_k_cu_2c553e62_33154cuda3std3__45__cpo4cendE,@object
	.size		_ZN39_INTERNAL_f79c9fa0_4_k_cu_2c553e62_33154cuda3std3__45__cpo4cendE,(_ZN39_INTERNAL_f79c9fa0_4_k_cu_2c553e62_33154cuda3std6ranges3__45__cpo4swapE - _ZN39_INTERNAL_f79c9fa0_4_k_cu_2c553e62_33154cuda3std3__45__cpo4cendE)
_ZN39_INTERNAL_f79c9fa0_4_k_cu_2c553e62_33154cuda3std3__45__cpo4cendE:
	.zero		1
	.type		_ZN39_INTERNAL_f79c9fa0_4_k_cu_2c553e62_33154cuda3std6ranges3__45__cpo4swapE,@object
	.size		_ZN39_INTERNAL_f79c9fa0_4_k_cu_2c553e62_33154cuda3std6ranges3__45__cpo4swapE,(.L_10 - _ZN39_INTERNAL_f79c9fa0_4_k_cu_2c553e62_33154cuda3std6ranges3__45__cpo4swapE)
_ZN39_INTERNAL_f79c9fa0_4_k_cu_2c553e62_33154cuda3std6ranges3__45__cpo4swapE:
	.zero		1
.L_10:


//--------------------- .nv.constant0._ZN7cutlass13device_kernelINS_4conv6kernel13ConvUniversalINS1_16ConvProblemShapeILNS1_8OperatorE0ELi2EEENS1_10collective14CollectiveConvINS1_47MainloopSm100TmaUmmaWarpSpecializedImplicitGemmILS5_0ELi8ELi2ELi1ELi2EN4cute5tupleIJNSA_1CILi2EEENSC_ILi1EEESE_EEEEENSB_IJNSC_ILi256EEENSC_ILi128EEENSB_IJNSC_ILi32EEEEEEEEENS_10tfloat32_tESM_NSA_8TiledMMAINSA_8MMA_AtomIJNSA_23SM100_MMA_TF32_2x1SM_SSISM_SM_fLi256ELi128ELNSA_4UMMA5MajorE0ELSR_0ELNSQ_7ScaleInE0ELSS_0EEEEEENSA_6LayoutINSB_IJSE_SE_SE_EEENSB_IJNSC_ILi0EEESX_SX_EEEEENSB_IJNSA_10UnderscoreES10_S10_EEEEENS7_6detail27Sm100ImplicitGemmTileTraitsINSA_25SM100_TMA_2SM_LOAD_IM2COLENSA_14ComposedLayoutINSA_7SwizzleILi3ELi4ELi3EEENSA_18smem_ptr_flag_bitsILi32EEENSV_INSB_IJNSC_ILi8EEESJ_EEENSB_IJSJ_SE_EEEEEEEvEENS14_INSA_18SM100_TMA_2SM_LOADES1F_vEEEENS_8epilogue10collective18CollectiveEpilogueINS1K_23Sm100TmaWarpSpecializedILi4ELi2ELi16ELb1ELb0EEEJNSB_IJSI_SI_SK_EEENSB_IJNSV_ISI_SE_EENSV_INSC_ILi16EEESE_EEEEESM_NSB_IJNSB_IJlllEEESE_SX_EEESM_S1V_NS1K_6fusion15FusionCallbacksIS1O_NS1W_17LinearCombinationISM_fSM_fLNS_15FloatRoundStyleE2EEES1P_S1T_JEEENSA_5SM1004TMEM4LOAD26SM100_TMEM_LOAD_32dp32b16xENSA_20SM90_TMA_LOAD_IM2COLENS16_INS17_ILi2ELi4ELi3EEES1A_NSV_INSB_IJS1B_S1R_EEENSB_IJS1R_SE_EEEEEEENSA_39AutoVectorizingCopyWithAssumedAlignmentILi128EEENSA_21SM90_TMA_STORE_IM2COLES2B_S2D_S2D_EEEvvEEEEvNT_6ParamsE --------------------------
	.section	.nv.constant0._ZN7cutlass13device_kernelINS_4conv6kernel13ConvUniversalINS1_16ConvProblemShapeILNS1_8OperatorE0ELi2EEENS1_10collective14CollectiveConvINS1_47MainloopSm100TmaUmmaWarpSpecializedImplicitGemmILS5_0ELi8ELi2ELi1ELi2EN4cute5tupleIJNSA_1CILi2EEENSC_ILi1EEESE_EEEEENSB_IJNSC_ILi256EEENSC_ILi128EEENSB_IJNSC_ILi32EEEEEEEEENS_10tfloat32_tESM_NSA_8TiledMMAINSA_8MMA_AtomIJNSA_23SM100_MMA_TF32_2x1SM_SSISM_SM_fLi256ELi128ELNSA_4UMMA5MajorE0ELSR_0ELNSQ_7ScaleInE0ELSS_0EEEEEENSA_6LayoutINSB_IJSE_SE_SE_EEENSB_IJNSC_ILi0EEESX_SX_EEEEENSB_IJNSA_10UnderscoreES10_S10_EEEEENS7_6detail27Sm100ImplicitGemmTileTraitsINSA_25SM100_TMA_2SM_LOAD_IM2COLENSA_14ComposedLayoutINSA_7SwizzleILi3ELi4ELi3EEENSA_18smem_ptr_flag_bitsILi32EEENSV_INSB_IJNSC_ILi8EEESJ_EEENSB_IJSJ_SE_EEEEEEEvEENS14_INSA_18SM100_TMA_2SM_LOADES1F_vEEEENS_8epilogue10collective18CollectiveEpilogueINS1K_23Sm100TmaWarpSpecializedILi4ELi2ELi16ELb1ELb0EEEJNSB_IJSI_SI_SK_EEENSB_IJNSV_ISI_SE_EENSV_INSC_ILi16EEESE_EEEEESM_NSB_IJNSB_IJlllEEESE_SX_EEESM_S1V_NS1K_6fusion15FusionCallbacksIS1O_NS1W_17LinearCombinationISM_fSM_fLNS_15FloatRoundStyleE2EEES1P_S1T_JEEENSA_5SM1004TMEM4LOAD26SM100_TMEM_LOAD_32dp32b16xENSA_20SM90_TMA_LOAD_IM2COLENS16_INS17_ILi2ELi4ELi3EEES1A_NSV_INSB_IJS1B_S1R_EEENSB_IJS1R_SE_EEEEEEENSA_39AutoVectorizingCopyWithAssumedAlignmentILi128EEENSA_21SM90_TMA_STORE_IM2COLES2B_S2D_S2D_EEEvvEEEEvNT_6ParamsE,"a",@progbits
	.sectionflags	@""
	.align	4
.nv.constant0._ZN7cutlass13device_kernelINS_4conv6kernel13ConvUniversalINS1_16ConvProblemShapeILNS1_8OperatorE0ELi2EEENS1_10collective14CollectiveConvINS1_47MainloopSm100TmaUmmaWarpSpecializedImplicitGemmILS5_0ELi8ELi2ELi1ELi2EN4cute5tupleIJNSA_1CILi2EEENSC_ILi1EEESE_EEEEENSB_IJNSC_ILi256EEENSC_ILi128EEENSB_IJNSC_ILi32EEEEEEEEENS_10tfloat32_tESM_NSA_8TiledMMAINSA_8MMA_AtomIJNSA_23SM100_MMA_TF32_2x1SM_SSISM_SM_fLi256ELi128ELNSA_4UMMA5MajorE0ELSR_0ELNSQ_7ScaleInE0ELSS_0EEEEEENSA_6LayoutINSB_IJSE_SE_SE_EEENSB_IJNSC_ILi0EEESX_SX_EEEEENSB_IJNSA_10UnderscoreES10_S10_EEEEENS7_6detail27Sm100ImplicitGemmTileTraitsINSA_25SM100_TMA_2SM_LOAD_IM2COLENSA_14ComposedLayoutINSA_7SwizzleILi3ELi4ELi3EEENSA_18smem_ptr_flag_bitsILi32EEENSV_INSB_IJNSC_ILi8EEESJ_EEENSB_IJSJ_SE_EEEEEEEvEENS14_INSA_18SM100_TMA_2SM_LOADES1F_vEEEENS_8epilogue10collective18CollectiveEpilogueINS1K_23Sm100TmaWarpSpecializedILi4ELi2ELi16ELb1ELb0EEEJNSB_IJSI_SI_SK_EEENSB_IJNSV_ISI_SE_EENSV_INSC_ILi16EEESE_EEEEESM_NSB_IJNSB_IJlllEEESE_SX_EEESM_S1V_NS1K_6fusion15FusionCallbacksIS1O_NS1W_17LinearCombinationISM_fSM_fLNS_15FloatRoundStyleE2EEES1P_S1T_JEEENSA_5SM1004TMEM4LOAD26SM100_TMEM_LOAD_32dp32b16xENSA_20SM90_TMA_LOAD_IM2COLENS16_INS17_ILi2ELi4ELi3EEES1A_NSV_INSB_IJS1B_S1R_EEENSB_IJS1R_SE_EEEEEEENSA_39AutoVectorizingCopyWithAssumedAlignmentILi128EEENSA_21SM90_TMA_STORE_IM2COLES2B_S2D_S2D_EEEvvEEEEvNT_6ParamsE:
	.zero		2944


//--------------------- SYMBOLS --------------------------

	.type		.nv.reservedSmem.offset0,@object
	.size		.nv.reservedSmem.offset0,0x4
	.type		.nv.reservedSmem.cap,@object
	.size		.nv.reservedSmem.cap,0x4
	.type		__assertfail,@function
